//
// Generated by NVIDIA NVVM Compiler
//
// Compiler Build ID: CL-36424714
// Cuda compilation tools, release 13.0, V13.0.88
// Based on NVVM 20.0.0
//

.version 9.0
.target sm_100
.address_size 64

	// .globl	_Z17mat_mult_row_wisePiS_S_ii

.visible .entry _Z17mat_mult_row_wisePiS_S_ii(
	.param .u64 .ptr .align 1 _Z17mat_mult_row_wisePiS_S_ii_param_0,
	.param .u64 .ptr .align 1 _Z17mat_mult_row_wisePiS_S_ii_param_1,
	.param .u64 .ptr .align 1 _Z17mat_mult_row_wisePiS_S_ii_param_2,
	.param .u32 _Z17mat_mult_row_wisePiS_S_ii_param_3,
	.param .u32 _Z17mat_mult_row_wisePiS_S_ii_param_4
)
{
	.reg .pred 	%p<19>;
	.reg .b32 	%r<163>;
	.reg .b64 	%rd<82>;

	ld.param.u64 	%rd11, [_Z17mat_mult_row_wisePiS_S_ii_param_0];
	ld.param.u64 	%rd12, [_Z17mat_mult_row_wisePiS_S_ii_param_1];
	ld.param.u64 	%rd13, [_Z17mat_mult_row_wisePiS_S_ii_param_2];
	ld.param.u32 	%r64, [_Z17mat_mult_row_wisePiS_S_ii_param_3];
	ld.param.u32 	%r65, [_Z17mat_mult_row_wisePiS_S_ii_param_4];
	cvta.to.global.u64 	%rd1, %rd12;
	cvta.to.global.u64 	%rd2, %rd11;
	cvta.to.global.u64 	%rd3, %rd13;
	setp.lt.s32 	%p1, %r65, 1;
	@%p1 bra 	$L__BB0_26;
	mov.u32 	%r66, %tid.x;
	setp.lt.s32 	%p2, %r64, 1;
	mul.lo.s32 	%r1, %r64, %r66;
	mul.lo.s32 	%r2, %r65, %r66;
	@%p2 bra 	$L__BB0_15;
	and.b32  	%r3, %r64, 7;
	and.b32  	%r4, %r64, 3;
	and.b32  	%r5, %r64, 2147483640;
	and.b32  	%r6, %r64, 1;
	neg.s32 	%r7, %r5;
	shl.b32 	%r8, %r65, 3;
	mul.lo.s32 	%r9, %r65, 5;
	mul.lo.s32 	%r10, %r65, 6;
	mul.lo.s32 	%r11, %r65, 7;
	cvt.u64.u32 	%rd4, %r1;
	mov.b32 	%r139, 0;
	shl.b64 	%rd32, %rd4, 2;
	add.s64 	%rd33, %rd32, %rd2;
	add.s64 	%rd5, %rd33, 16;
	mul.wide.u32 	%rd49, %r8, 4;
$L__BB0_3:
	setp.lt.u32 	%p11, %r64, 8;
	mov.b32 	%r153, 0;
	mov.u32 	%r158, %r153;
	@%p11 bra 	$L__BB0_6;
	add.s32 	%r146, %r65, %r139;
	shl.b32 	%r82, %r65, 1;
	add.s32 	%r145, %r82, %r139;
	mad.lo.s32 	%r144, %r65, 3, %r139;
	shl.b32 	%r83, %r65, 2;
	add.s32 	%r143, %r83, %r139;
	add.s32 	%r142, %r9, %r139;
	add.s32 	%r141, %r10, %r139;
	add.s32 	%r140, %r11, %r139;
	mul.wide.u32 	%rd34, %r139, 4;
	add.s64 	%rd81, %rd1, %rd34;
	mov.b32 	%r158, 0;
	mov.u64 	%rd80, %rd5;
	mov.u32 	%r147, %r7;
$L__BB0_5:
	.pragma "nounroll";
	ld.global.u32 	%r84, [%rd80+-16];
	ld.global.u32 	%r85, [%rd81];
	mad.lo.s32 	%r86, %r85, %r84, %r158;
	ld.global.u32 	%r87, [%rd80+-12];
	mul.wide.u32 	%rd35, %r146, 4;
	add.s64 	%rd36, %rd1, %rd35;
	ld.global.u32 	%r88, [%rd36];
	mad.lo.s32 	%r89, %r88, %r87, %r86;
	ld.global.u32 	%r90, [%rd80+-8];
	mul.wide.u32 	%rd37, %r145, 4;
	add.s64 	%rd38, %rd1, %rd37;
	ld.global.u32 	%r91, [%rd38];
	mad.lo.s32 	%r92, %r91, %r90, %r89;
	ld.global.u32 	%r93, [%rd80+-4];
	mul.wide.u32 	%rd39, %r144, 4;
	add.s64 	%rd40, %rd1, %rd39;
	ld.global.u32 	%r94, [%rd40];
	mad.lo.s32 	%r95, %r94, %r93, %r92;
	ld.global.u32 	%r96, [%rd80];
	mul.wide.u32 	%rd41, %r143, 4;
	add.s64 	%rd42, %rd1, %rd41;
	ld.global.u32 	%r97, [%rd42];
	mad.lo.s32 	%r98, %r97, %r96, %r95;
	ld.global.u32 	%r99, [%rd80+4];
	mul.wide.u32 	%rd43, %r142, 4;
	add.s64 	%rd44, %rd1, %rd43;
	ld.global.u32 	%r100, [%rd44];
	mad.lo.s32 	%r101, %r100, %r99, %r98;
	ld.global.u32 	%r102, [%rd80+8];
	mul.wide.u32 	%rd45, %r141, 4;
	add.s64 	%rd46, %rd1, %rd45;
	ld.global.u32 	%r103, [%rd46];
	mad.lo.s32 	%r104, %r103, %r102, %r101;
	ld.global.u32 	%r105, [%rd80+12];
	mul.wide.u32 	%rd47, %r140, 4;
	add.s64 	%rd48, %rd1, %rd47;
	ld.global.u32 	%r106, [%rd48];
	mad.lo.s32 	%r158, %r106, %r105, %r104;
	add.s32 	%r147, %r147, 8;
	add.s32 	%r146, %r146, %r8;
	add.s32 	%r145, %r145, %r8;
	add.s32 	%r144, %r144, %r8;
	add.s32 	%r143, %r143, %r8;
	add.s32 	%r142, %r142, %r8;
	add.s32 	%r141, %r141, %r8;
	add.s32 	%r140, %r140, %r8;
	add.s64 	%rd81, %rd81, %rd49;
	add.s64 	%rd80, %rd80, 32;
	setp.ne.s32 	%p12, %r147, 0;
	mov.u32 	%r153, %r5;
	@%p12 bra 	$L__BB0_5;
$L__BB0_6:
	setp.eq.s32 	%p13, %r3, 0;
	@%p13 bra 	$L__BB0_14;
	add.s32 	%r108, %r3, -1;
	setp.lt.u32 	%p14, %r108, 3;
	@%p14 bra 	$L__BB0_9;
	add.s32 	%r109, %r153, %r1;
	mul.wide.u32 	%rd50, %r109, 4;
	add.s64 	%rd51, %rd2, %rd50;
	ld.global.u32 	%r110, [%rd51];
	mad.lo.s32 	%r111, %r153, %r65, %r139;
	mul.wide.u32 	%rd52, %r111, 4;
	add.s64 	%rd53, %rd1, %rd52;
	ld.global.u32 	%r112, [%rd53];
	mad.lo.s32 	%r113, %r112, %r110, %r158;
	cvt.u64.u32 	%rd54, %r153;
	add.s64 	%rd55, %rd54, %rd4;
	shl.b64 	%rd56, %rd55, 2;
	add.s64 	%rd57, %rd2, %rd56;
	ld.global.u32 	%r114, [%rd57+4];
	add.s32 	%r115, %r111, %r65;
	mul.wide.u32 	%rd58, %r115, 4;
	add.s64 	%rd59, %rd1, %rd58;
	ld.global.u32 	%r116, [%rd59];
	mad.lo.s32 	%r117, %r116, %r114, %r113;
	ld.global.u32 	%r118, [%rd57+8];
	add.s32 	%r119, %r115, %r65;
	mul.wide.u32 	%rd60, %r119, 4;
	add.s64 	%rd61, %rd1, %rd60;
	ld.global.u32 	%r120, [%rd61];
	mad.lo.s32 	%r121, %r120, %r118, %r117;
	ld.global.u32 	%r122, [%rd57+12];
	add.s32 	%r123, %r119, %r65;
	mul.wide.u32 	%rd62, %r123, 4;
	add.s64 	%rd63, %rd1, %rd62;
	ld.global.u32 	%r124, [%rd63];
	mad.lo.s32 	%r158, %r124, %r122, %r121;
	add.s32 	%r153, %r153, 4;
$L__BB0_9:
	setp.eq.s32 	%p15, %r4, 0;
	@%p15 bra 	$L__BB0_14;
	setp.eq.s32 	%p16, %r4, 1;
	@%p16 bra 	$L__BB0_12;
	add.s32 	%r126, %r153, %r1;
	mul.wide.u32 	%rd64, %r126, 4;
	add.s64 	%rd65, %rd2, %rd64;
	ld.global.u32 	%r127, [%rd65];
	mad.lo.s32 	%r128, %r153, %r65, %r139;
	mul.wide.u32 	%rd66, %r128, 4;
	add.s64 	%rd67, %rd1, %rd66;
	ld.global.u32 	%r129, [%rd67];
	mad.lo.s32 	%r130, %r129, %r127, %r158;
	cvt.u64.u32 	%rd68, %r153;
	add.s64 	%rd69, %rd68, %rd4;
	shl.b64 	%rd70, %rd69, 2;
	add.s64 	%rd71, %rd2, %rd70;
	ld.global.u32 	%r131, [%rd71+4];
	add.s32 	%r132, %r128, %r65;
	mul.wide.u32 	%rd72, %r132, 4;
	add.s64 	%rd73, %rd1, %rd72;
	ld.global.u32 	%r133, [%rd73];
	mad.lo.s32 	%r158, %r133, %r131, %r130;
	add.s32 	%r153, %r153, 2;
$L__BB0_12:
	setp.eq.s32 	%p17, %r6, 0;
	@%p17 bra 	$L__BB0_14;
	add.s32 	%r134, %r153, %r1;
	mul.wide.u32 	%rd74, %r134, 4;
	add.s64 	%rd75, %rd2, %rd74;
	ld.global.u32 	%r135, [%rd75];
	mad.lo.s32 	%r136, %r153, %r65, %r139;
	mul.wide.u32 	%rd76, %r136, 4;
	add.s64 	%rd77, %rd1, %rd76;
	ld.global.u32 	%r137, [%rd77];
	mad.lo.s32 	%r158, %r137, %r135, %r158;
$L__BB0_14:
	add.s32 	%r138, %r139, %r2;
	mul.wide.u32 	%rd78, %r138, 4;
	add.s64 	%rd79, %rd3, %rd78;
	st.global.u32 	[%rd79], %r158;
	add.s32 	%r139, %r139, 1;
	setp.eq.s32 	%p18, %r139, %r65;
	@%p18 bra 	$L__BB0_26;
	bra.uni 	$L__BB0_3;
$L__BB0_15:
	and.b32  	%r54, %r65, 7;
	setp.lt.u32 	%p3, %r65, 8;
	mov.b32 	%r161, 0;
	@%p3 bra 	$L__BB0_18;
	and.b32  	%r161, %r65, 2147483640;
	mov.b32 	%r159, 0;
$L__BB0_17:
	.pragma "nounroll";
	add.s32 	%r69, %r159, %r2;
	mul.wide.u32 	%rd14, %r69, 4;
	add.s64 	%rd15, %rd3, %rd14;
	mov.b32 	%r70, 0;
	st.global.u32 	[%rd15], %r70;
	st.global.u32 	[%rd15+4], %r70;
	st.global.u32 	[%rd15+8], %r70;
	st.global.u32 	[%rd15+12], %r70;
	st.global.u32 	[%rd15+16], %r70;
	st.global.u32 	[%rd15+20], %r70;
	st.global.u32 	[%rd15+24], %r70;
	st.global.u32 	[%rd15+28], %r70;
	add.s32 	%r159, %r159, 8;
	setp.ne.s32 	%p4, %r159, %r161;
	@%p4 bra 	$L__BB0_17;
$L__BB0_18:
	setp.eq.s32 	%p5, %r54, 0;
	@%p5 bra 	$L__BB0_26;
	and.b32  	%r59, %r65, 3;
	setp.lt.u32 	%p6, %r54, 4;
	@%p6 bra 	$L__BB0_21;
	add.s32 	%r71, %r161, %r2;
	mul.wide.u32 	%rd16, %r71, 4;
	add.s64 	%rd17, %rd3, %rd16;
	mov.b32 	%r72, 0;
	st.global.u32 	[%rd17], %r72;
	cvt.u64.u32 	%rd18, %r2;
	cvt.u64.u32 	%rd19, %r161;
	add.s64 	%rd20, %rd19, %rd18;
	shl.b64 	%rd21, %rd20, 2;
	add.s64 	%rd22, %rd3, %rd21;
	st.global.u32 	[%rd22+4], %r72;
	st.global.u32 	[%rd22+8], %r72;
	st.global.u32 	[%rd22+12], %r72;
	add.s32 	%r161, %r161, 4;
$L__BB0_21:
	setp.eq.s32 	%p7, %r59, 0;
	@%p7 bra 	$L__BB0_26;
	setp.eq.s32 	%p8, %r59, 1;
	@%p8 bra 	$L__BB0_24;
	add.s32 	%r73, %r161, %r2;
	mul.wide.u32 	%rd23, %r73, 4;
	add.s64 	%rd24, %rd3, %rd23;
	mov.b32 	%r74, 0;
	st.global.u32 	[%rd24], %r74;
	cvt.u64.u32 	%rd25, %r2;
	cvt.u64.u32 	%rd26, %r161;
	add.s64 	%rd27, %rd26, %rd25;
	shl.b64 	%rd28, %rd27, 2;
	add.s64 	%rd29, %rd3, %rd28;
	st.global.u32 	[%rd29+4], %r74;
	add.s32 	%r161, %r161, 2;
$L__BB0_24:
	and.b32  	%r75, %r65, 1;
	setp.eq.b32 	%p9, %r75, 1;
	not.pred 	%p10, %p9;
	@%p10 bra 	$L__BB0_26;
	add.s32 	%r76, %r161, %r2;
	mul.wide.u32 	%rd30, %r76, 4;
	add.s64 	%rd31, %rd3, %rd30;
	mov.b32 	%r77, 0;
	st.global.u32 	[%rd31], %r77;
$L__BB0_26:
	ret;

}
	// .globl	_Z17mat_mult_col_wisePiS_S_ii
.visible .entry _Z17mat_mult_col_wisePiS_S_ii(
	.param .u64 .ptr .align 1 _Z17mat_mult_col_wisePiS_S_ii_param_0,
	.param .u64 .ptr .align 1 _Z17mat_mult_col_wisePiS_S_ii_param_1,
	.param .u64 .ptr .align 1 _Z17mat_mult_col_wisePiS_S_ii_param_2,
	.param .u32 _Z17mat_mult_col_wisePiS_S_ii_param_3,
	.param .u32 _Z17mat_mult_col_wisePiS_S_ii_param_4
)
{
	.reg .pred 	%p<19>;
	.reg .b32 	%r<171>;
	.reg .b64 	%rd<95>;

	ld.param.u64 	%rd11, [_Z17mat_mult_col_wisePiS_S_ii_param_0];
	ld.param.u64 	%rd12, [_Z17mat_mult_col_wisePiS_S_ii_param_1];
	ld.param.u64 	%rd13, [_Z17mat_mult_col_wisePiS_S_ii_param_2];
	ld.param.u32 	%r63, [_Z17mat_mult_col_wisePiS_S_ii_param_3];
	ld.param.u32 	%r64, [_Z17mat_mult_col_wisePiS_S_ii_param_4];
	cvta.to.global.u64 	%rd1, %rd12;
	cvta.to.global.u64 	%rd2, %rd11;
	cvta.to.global.u64 	%rd3, %rd13;
	mov.u32 	%r1, %tid.x;
	mov.u32 	%r2, %ntid.x;
	setp.lt.s32 	%p1, %r64, 1;
	@%p1 bra 	$L__BB1_26;
	setp.lt.s32 	%p2, %r63, 1;
	@%p2 bra 	$L__BB1_15;
	and.b32  	%r3, %r63, 7;
	add.s32 	%r4, %r3, -1;
	and.b32  	%r5, %r63, 3;
	and.b32  	%r6, %r63, 2147483640;
	and.b32  	%r7, %r63, 1;
	neg.s32 	%r8, %r6;
	add.s32 	%r9, %r1, %r2;
	shl.b32 	%r10, %r2, 3;
	shl.b32 	%r88, %r2, 1;
	add.s32 	%r11, %r1, %r88;
	mad.lo.s32 	%r12, %r2, 3, %r1;
	shl.b32 	%r89, %r2, 2;
	add.s32 	%r13, %r1, %r89;
	mad.lo.s32 	%r14, %r2, 5, %r1;
	mad.lo.s32 	%r15, %r2, 6, %r1;
	mad.lo.s32 	%r16, %r2, 7, %r1;
	mul.wide.u32 	%rd44, %r1, 4;
	add.s64 	%rd4, %rd1, %rd44;
	mul.wide.u32 	%rd5, %r2, 32;
	mov.b32 	%r147, 0;
$L__BB1_3:
	setp.lt.u32 	%p11, %r63, 8;
	mul.lo.s32 	%r18, %r147, %r63;
	mov.b32 	%r161, 0;
	mov.u32 	%r166, %r161;
	@%p11 bra 	$L__BB1_6;
	mul.wide.u32 	%rd45, %r18, 4;
	add.s64 	%rd46, %rd2, %rd45;
	add.s64 	%rd93, %rd46, 16;
	mov.b32 	%r166, 0;
	mov.u64 	%rd94, %rd4;
	mov.u32 	%r148, %r16;
	mov.u32 	%r149, %r15;
	mov.u32 	%r150, %r14;
	mov.u32 	%r151, %r13;
	mov.u32 	%r152, %r12;
	mov.u32 	%r153, %r11;
	mov.u32 	%r154, %r9;
	mov.u32 	%r155, %r8;
$L__BB1_5:
	.pragma "nounroll";
	ld.global.u32 	%r93, [%rd93+-16];
	ld.global.u32 	%r94, [%rd94];
	mad.lo.s32 	%r95, %r94, %r93, %r166;
	ld.global.u32 	%r96, [%rd93+-12];
	mul.wide.u32 	%rd47, %r154, 4;
	add.s64 	%rd48, %rd1, %rd47;
	ld.global.u32 	%r97, [%rd48];
	mad.lo.s32 	%r98, %r97, %r96, %r95;
	ld.global.u32 	%r99, [%rd93+-8];
	mul.wide.u32 	%rd49, %r153, 4;
	add.s64 	%rd50, %rd1, %rd49;
	ld.global.u32 	%r100, [%rd50];
	mad.lo.s32 	%r101, %r100, %r99, %r98;
	ld.global.u32 	%r102, [%rd93+-4];
	mul.wide.u32 	%rd51, %r152, 4;
	add.s64 	%rd52, %rd1, %rd51;
	ld.global.u32 	%r103, [%rd52];
	mad.lo.s32 	%r104, %r103, %r102, %r101;
	ld.global.u32 	%r105, [%rd93];
	mul.wide.u32 	%rd53, %r151, 4;
	add.s64 	%rd54, %rd1, %rd53;
	ld.global.u32 	%r106, [%rd54];
	mad.lo.s32 	%r107, %r106, %r105, %r104;
	ld.global.u32 	%r108, [%rd93+4];
	mul.wide.u32 	%rd55, %r150, 4;
	add.s64 	%rd56, %rd1, %rd55;
	ld.global.u32 	%r109, [%rd56];
	mad.lo.s32 	%r110, %r109, %r108, %r107;
	ld.global.u32 	%r111, [%rd93+8];
	mul.wide.u32 	%rd57, %r149, 4;
	add.s64 	%rd58, %rd1, %rd57;
	ld.global.u32 	%r112, [%rd58];
	mad.lo.s32 	%r113, %r112, %r111, %r110;
	ld.global.u32 	%r114, [%rd93+12];
	mul.wide.u32 	%rd59, %r148, 4;
	add.s64 	%rd60, %rd1, %rd59;
	ld.global.u32 	%r115, [%rd60];
	mad.lo.s32 	%r166, %r115, %r114, %r113;
	add.s32 	%r155, %r155, 8;
	add.s32 	%r154, %r154, %r10;
	add.s32 	%r153, %r153, %r10;
	add.s32 	%r152, %r152, %r10;
	add.s32 	%r151, %r151, %r10;
	add.s32 	%r150, %r150, %r10;
	add.s32 	%r149, %r149, %r10;
	add.s32 	%r148, %r148, %r10;
	add.s64 	%rd94, %rd94, %rd5;
	add.s64 	%rd93, %rd93, 32;
	setp.ne.s32 	%p12, %r155, 0;
	mov.u32 	%r161, %r6;
	@%p12 bra 	$L__BB1_5;
$L__BB1_6:
	setp.eq.s32 	%p13, %r3, 0;
	@%p13 bra 	$L__BB1_14;
	setp.lt.u32 	%p14, %r4, 3;
	@%p14 bra 	$L__BB1_9;
	add.s32 	%r117, %r161, %r18;
	mul.wide.u32 	%rd61, %r117, 4;
	add.s64 	%rd62, %rd2, %rd61;
	ld.global.u32 	%r118, [%rd62];
	mad.lo.s32 	%r119, %r161, %r2, %r1;
	mul.wide.u32 	%rd63, %r119, 4;
	add.s64 	%rd64, %rd1, %rd63;
	ld.global.u32 	%r120, [%rd64];
	mad.lo.s32 	%r121, %r120, %r118, %r166;
	cvt.u64.u32 	%rd65, %r18;
	cvt.u64.u32 	%rd66, %r161;
	add.s64 	%rd67, %rd66, %rd65;
	shl.b64 	%rd68, %rd67, 2;
	add.s64 	%rd69, %rd2, %rd68;
	ld.global.u32 	%r122, [%rd69+4];
	add.s32 	%r123, %r119, %r2;
	mul.wide.u32 	%rd70, %r123, 4;
	add.s64 	%rd71, %rd1, %rd70;
	ld.global.u32 	%r124, [%rd71];
	mad.lo.s32 	%r125, %r124, %r122, %r121;
	ld.global.u32 	%r126, [%rd69+8];
	add.s32 	%r127, %r123, %r2;
	mul.wide.u32 	%rd72, %r127, 4;
	add.s64 	%rd73, %rd1, %rd72;
	ld.global.u32 	%r128, [%rd73];
	mad.lo.s32 	%r129, %r128, %r126, %r125;
	ld.global.u32 	%r130, [%rd69+12];
	add.s32 	%r131, %r127, %r2;
	mul.wide.u32 	%rd74, %r131, 4;
	add.s64 	%rd75, %rd1, %rd74;
	ld.global.u32 	%r132, [%rd75];
	mad.lo.s32 	%r166, %r132, %r130, %r129;
	add.s32 	%r161, %r161, 4;
$L__BB1_9:
	setp.eq.s32 	%p15, %r5, 0;
	@%p15 bra 	$L__BB1_14;
	setp.eq.s32 	%p16, %r5, 1;
	@%p16 bra 	$L__BB1_12;
	add.s32 	%r134, %r161, %r18;
	mul.wide.u32 	%rd76, %r134, 4;
	add.s64 	%rd77, %rd2, %rd76;
	ld.global.u32 	%r135, [%rd77];
	mad.lo.s32 	%r136, %r161, %r2, %r1;
	mul.wide.u32 	%rd78, %r136, 4;
	add.s64 	%rd79, %rd1, %rd78;
	ld.global.u32 	%r137, [%rd79];
	mad.lo.s32 	%r138, %r137, %r135, %r166;
	cvt.u64.u32 	%rd80, %r18;
	cvt.u64.u32 	%rd81, %r161;
	add.s64 	%rd82, %rd81, %rd80;
	shl.b64 	%rd83, %rd82, 2;
	add.s64 	%rd84, %rd2, %rd83;
	ld.global.u32 	%r139, [%rd84+4];
	add.s32 	%r140, %r136, %r2;
	mul.wide.u32 	%rd85, %r140, 4;
	add.s64 	%rd86, %rd1, %rd85;
	ld.global.u32 	%r141, [%rd86];
	mad.lo.s32 	%r166, %r141, %r139, %r138;
	add.s32 	%r161, %r161, 2;
$L__BB1_12:
	setp.eq.s32 	%p17, %r7, 0;
	@%p17 bra 	$L__BB1_14;
	add.s32 	%r142, %r161, %r18;
	mul.wide.u32 	%rd87, %r142, 4;
	add.s64 	%rd88, %rd2, %rd87;
	ld.global.u32 	%r143, [%rd88];
	mad.lo.s32 	%r144, %r161, %r2, %r1;
	mul.wide.u32 	%rd89, %r144, 4;
	add.s64 	%rd90, %rd1, %rd89;
	ld.global.u32 	%r145, [%rd90];
	mad.lo.s32 	%r166, %r145, %r143, %r166;
$L__BB1_14:
	mad.lo.s32 	%r146, %r147, %r2, %r1;
	mul.wide.u32 	%rd91, %r146, 4;
	add.s64 	%rd92, %rd3, %rd91;
	st.global.u32 	[%rd92], %r166;
	add.s32 	%r147, %r147, 1;
	setp.eq.s32 	%p18, %r147, %r64;
	@%p18 bra 	$L__BB1_26;
	bra.uni 	$L__BB1_3;
$L__BB1_15:
	and.b32  	%r53, %r64, 7;
	setp.lt.u32 	%p3, %r64, 8;
	mov.b32 	%r169, 0;
	@%p3 bra 	$L__BB1_18;
	and.b32  	%r169, %r64, 2147483640;
	mov.b32 	%r167, 0;
$L__BB1_17:
	.pragma "nounroll";
	mad.lo.s32 	%r67, %r167, %r2, %r1;
	mul.wide.u32 	%rd14, %r67, 4;
	add.s64 	%rd15, %rd3, %rd14;
	mov.b32 	%r68, 0;
	st.global.u32 	[%rd15], %r68;
	add.s32 	%r69, %r67, %r2;
	mul.wide.u32 	%rd16, %r69, 4;
	add.s64 	%rd17, %rd3, %rd16;
	st.global.u32 	[%rd17], %r68;
	add.s32 	%r70, %r69, %r2;
	mul.wide.u32 	%rd18, %r70, 4;
	add.s64 	%rd19, %rd3, %rd18;
	st.global.u32 	[%rd19], %r68;
	add.s32 	%r71, %r70, %r2;
	mul.wide.u32 	%rd20, %r71, 4;
	add.s64 	%rd21, %rd3, %rd20;
	st.global.u32 	[%rd21], %r68;
	add.s32 	%r72, %r71, %r2;
	mul.wide.u32 	%rd22, %r72, 4;
	add.s64 	%rd23, %rd3, %rd22;
	st.global.u32 	[%rd23], %r68;
	add.s32 	%r73, %r72, %r2;
	mul.wide.u32 	%rd24, %r73, 4;
	add.s64 	%rd25, %rd3, %rd24;
	st.global.u32 	[%rd25], %r68;
	add.s32 	%r74, %r73, %r2;
	mul.wide.u32 	%rd26, %r74, 4;
	add.s64 	%rd27, %rd3, %rd26;
	st.global.u32 	[%rd27], %r68;
	add.s32 	%r75, %r74, %r2;
	mul.wide.u32 	%rd28, %r75, 4;
	add.s64 	%rd29, %rd3, %rd28;
	st.global.u32 	[%rd29], %r68;
	add.s32 	%r167, %r167, 8;
	setp.ne.s32 	%p4, %r167, %r169;
	@%p4 bra 	$L__BB1_17;
$L__BB1_18:
	setp.eq.s32 	%p5, %r53, 0;
	@%p5 bra 	$L__BB1_26;
	and.b32  	%r58, %r64, 3;
	setp.lt.u32 	%p6, %r53, 4;
	@%p6 bra 	$L__BB1_21;
	mad.lo.s32 	%r76, %r169, %r2, %r1;
	mul.wide.u32 	%rd30, %r76, 4;
	add.s64 	%rd31, %rd3, %rd30;
	mov.b32 	%r77, 0;
	st.global.u32 	[%rd31], %r77;
	add.s32 	%r78, %r76, %r2;
	mul.wide.u32 	%rd32, %r78, 4;
	add.s64 	%rd33, %rd3, %rd32;
	st.global.u32 	[%rd33], %r77;
	add.s32 	%r79, %r78, %r2;
	mul.wide.u32 	%rd34, %r79, 4;
	add.s64 	%rd35, %rd3, %rd34;
	st.global.u32 	[%rd35], %r77;
	add.s32 	%r80, %r79, %r2;
	mul.wide.u32 	%rd36, %r80, 4;
	add.s64 	%rd37, %rd3, %rd36;
	st.global.u32 	[%rd37], %r77;
	add.s32 	%r169, %r169, 4;
$L__BB1_21:
	setp.eq.s32 	%p7, %r58, 0;
	@%p7 bra 	$L__BB1_26;
	setp.eq.s32 	%p8, %r58, 1;
	@%p8 bra 	$L__BB1_24;
	mad.lo.s32 	%r81, %r169, %r2, %r1;
	mul.wide.u32 	%rd38, %r81, 4;
	add.s64 	%rd39, %rd3, %rd38;
	mov.b32 	%r82, 0;
	st.global.u32 	[%rd39], %r82;
	add.s32 	%r83, %r81, %r2;
	mul.wide.u32 	%rd40, %r83, 4;
	add.s64 	%rd41, %rd3, %rd40;
	st.global.u32 	[%rd41], %r82;
	add.s32 	%r169, %r169, 2;
$L__BB1_24:
	and.b32  	%r84, %r64, 1;
	setp.eq.b32 	%p9, %r84, 1;
	not.pred 	%p10, %p9;
	@%p10 bra 	$L__BB1_26;
	mad.lo.s32 	%r85, %r169, %r2, %r1;
	mul.wide.u32 	%rd42, %r85, 4;
	add.s64 	%rd43, %rd3, %rd42;
	mov.b32 	%r86, 0;
	st.global.u32 	[%rd43], %r86;
$L__BB1_26:
	ret;

}
	// .globl	_Z17mat_mult_ele_wisePiS_S_i
.visible .entry _Z17mat_mult_ele_wisePiS_S_i(
	.param .u64 .ptr .align 1 _Z17mat_mult_ele_wisePiS_S_i_param_0,
	.param .u64 .ptr .align 1 _Z17mat_mult_ele_wisePiS_S_i_param_1,
	.param .u64 .ptr .align 1 _Z17mat_mult_ele_wisePiS_S_i_param_2,
	.param .u32 _Z17mat_mult_ele_wisePiS_S_i_param_3
)
{
	.reg .pred 	%p<10>;
	.reg .b32 	%r<131>;
	.reg .b64 	%rd<65>;

	ld.param.u64 	%rd10, [_Z17mat_mult_ele_wisePiS_S_i_param_0];
	ld.param.u64 	%rd11, [_Z17mat_mult_ele_wisePiS_S_i_param_1];
	ld.param.u64 	%rd9, [_Z17mat_mult_ele_wisePiS_S_i_param_2];
	ld.param.u32 	%r50, [_Z17mat_mult_ele_wisePiS_S_i_param_3];
	cvta.to.global.u64 	%rd1, %rd11;
	cvta.to.global.u64 	%rd2, %rd10;
	mov.u32 	%r1, %tid.x;
	mov.u32 	%r2, %ctaid.x;
	mov.u32 	%r3, %nctaid.x;
	setp.lt.s32 	%p1, %r50, 1;
	mov.b32 	%r130, 0;
	@%p1 bra 	$L__BB2_12;
	mul.lo.s32 	%r4, %r50, %r1;
	and.b32  	%r5, %r50, 7;
	setp.lt.u32 	%p2, %r50, 8;
	mov.b32 	%r125, 0;
	mov.u32 	%r130, %r125;
	@%p2 bra 	$L__BB2_4;
	and.b32  	%r125, %r50, 2147483640;
	neg.s32 	%r119, %r125;
	add.s32 	%r118, %r3, %r2;
	shl.b32 	%r9, %r3, 3;
	shl.b32 	%r55, %r3, 1;
	add.s32 	%r117, %r2, %r55;
	mad.lo.s32 	%r116, %r3, 3, %r2;
	shl.b32 	%r56, %r3, 2;
	add.s32 	%r115, %r2, %r56;
	mad.lo.s32 	%r114, %r3, 5, %r2;
	mad.lo.s32 	%r113, %r3, 6, %r2;
	mad.lo.s32 	%r112, %r3, 7, %r2;
	mul.wide.u32 	%rd12, %r2, 4;
	add.s64 	%rd64, %rd1, %rd12;
	mul.wide.u32 	%rd13, %r4, 4;
	add.s64 	%rd14, %rd13, %rd2;
	add.s64 	%rd63, %rd14, 16;
	mov.b32 	%r130, 0;
	mul.wide.u32 	%rd29, %r9, 4;
$L__BB2_3:
	.pragma "nounroll";
	ld.global.u32 	%r57, [%rd63+-16];
	ld.global.u32 	%r58, [%rd64];
	mad.lo.s32 	%r59, %r58, %r57, %r130;
	ld.global.u32 	%r60, [%rd63+-12];
	mul.wide.u32 	%rd15, %r118, 4;
	add.s64 	%rd16, %rd1, %rd15;
	ld.global.u32 	%r61, [%rd16];
	mad.lo.s32 	%r62, %r61, %r60, %r59;
	ld.global.u32 	%r63, [%rd63+-8];
	mul.wide.u32 	%rd17, %r117, 4;
	add.s64 	%rd18, %rd1, %rd17;
	ld.global.u32 	%r64, [%rd18];
	mad.lo.s32 	%r65, %r64, %r63, %r62;
	ld.global.u32 	%r66, [%rd63+-4];
	mul.wide.u32 	%rd19, %r116, 4;
	add.s64 	%rd20, %rd1, %rd19;
	ld.global.u32 	%r67, [%rd20];
	mad.lo.s32 	%r68, %r67, %r66, %r65;
	ld.global.u32 	%r69, [%rd63];
	mul.wide.u32 	%rd21, %r115, 4;
	add.s64 	%rd22, %rd1, %rd21;
	ld.global.u32 	%r70, [%rd22];
	mad.lo.s32 	%r71, %r70, %r69, %r68;
	ld.global.u32 	%r72, [%rd63+4];
	mul.wide.u32 	%rd23, %r114, 4;
	add.s64 	%rd24, %rd1, %rd23;
	ld.global.u32 	%r73, [%rd24];
	mad.lo.s32 	%r74, %r73, %r72, %r71;
	ld.global.u32 	%r75, [%rd63+8];
	mul.wide.u32 	%rd25, %r113, 4;
	add.s64 	%rd26, %rd1, %rd25;
	ld.global.u32 	%r76, [%rd26];
	mad.lo.s32 	%r77, %r76, %r75, %r74;
	ld.global.u32 	%r78, [%rd63+12];
	mul.wide.u32 	%rd27, %r112, 4;
	add.s64 	%rd28, %rd1, %rd27;
	ld.global.u32 	%r79, [%rd28];
	mad.lo.s32 	%r130, %r79, %r78, %r77;
	add.s32 	%r119, %r119, 8;
	add.s32 	%r118, %r118, %r9;
	add.s32 	%r117, %r117, %r9;
	add.s32 	%r116, %r116, %r9;
	add.s32 	%r115, %r115, %r9;
	add.s32 	%r114, %r114, %r9;
	add.s32 	%r113, %r113, %r9;
	add.s32 	%r112, %r112, %r9;
	add.s64 	%rd64, %rd64, %rd29;
	add.s64 	%rd63, %rd63, 32;
	setp.ne.s32 	%p3, %r119, 0;
	@%p3 bra 	$L__BB2_3;
$L__BB2_4:
	setp.eq.s32 	%p4, %r5, 0;
	@%p4 bra 	$L__BB2_12;
	and.b32  	%r37, %r50, 3;
	setp.lt.u32 	%p5, %r5, 4;
	@%p5 bra 	$L__BB2_7;
	add.s32 	%r81, %r125, %r4;
	mul.wide.u32 	%rd30, %r81, 4;
	add.s64 	%rd31, %rd2, %rd30;
	ld.global.u32 	%r82, [%rd31];
	mad.lo.s32 	%r83, %r125, %r3, %r2;
	mul.wide.u32 	%rd32, %r83, 4;
	add.s64 	%rd33, %rd1, %rd32;
	ld.global.u32 	%r84, [%rd33];
	mad.lo.s32 	%r85, %r84, %r82, %r130;
	cvt.u64.u32 	%rd34, %r4;
	cvt.u64.u32 	%rd35, %r125;
	add.s64 	%rd36, %rd35, %rd34;
	shl.b64 	%rd37, %rd36, 2;
	add.s64 	%rd38, %rd2, %rd37;
	ld.global.u32 	%r86, [%rd38+4];
	add.s32 	%r87, %r83, %r3;
	mul.wide.u32 	%rd39, %r87, 4;
	add.s64 	%rd40, %rd1, %rd39;
	ld.global.u32 	%r88, [%rd40];
	mad.lo.s32 	%r89, %r88, %r86, %r85;
	ld.global.u32 	%r90, [%rd38+8];
	add.s32 	%r91, %r87, %r3;
	mul.wide.u32 	%rd41, %r91, 4;
	add.s64 	%rd42, %rd1, %rd41;
	ld.global.u32 	%r92, [%rd42];
	mad.lo.s32 	%r93, %r92, %r90, %r89;
	ld.global.u32 	%r94, [%rd38+12];
	add.s32 	%r95, %r91, %r3;
	mul.wide.u32 	%rd43, %r95, 4;
	add.s64 	%rd44, %rd1, %rd43;
	ld.global.u32 	%r96, [%rd44];
	mad.lo.s32 	%r130, %r96, %r94, %r93;
	add.s32 	%r125, %r125, 4;
$L__BB2_7:
	setp.eq.s32 	%p6, %r37, 0;
	@%p6 bra 	$L__BB2_12;
	setp.eq.s32 	%p7, %r37, 1;
	@%p7 bra 	$L__BB2_10;
	add.s32 	%r98, %r125, %r4;
	mul.wide.u32 	%rd45, %r98, 4;
	add.s64 	%rd46, %rd2, %rd45;
	ld.global.u32 	%r99, [%rd46];
	mad.lo.s32 	%r100, %r125, %r3, %r2;
	mul.wide.u32 	%rd47, %r100, 4;
	add.s64 	%rd48, %rd1, %rd47;
	ld.global.u32 	%r101, [%rd48];
	mad.lo.s32 	%r102, %r101, %r99, %r130;
	cvt.u64.u32 	%rd49, %r4;
	cvt.u64.u32 	%rd50, %r125;
	add.s64 	%rd51, %rd50, %rd49;
	shl.b64 	%rd52, %rd51, 2;
	add.s64 	%rd53, %rd2, %rd52;
	ld.global.u32 	%r103, [%rd53+4];
	add.s32 	%r104, %r100, %r3;
	mul.wide.u32 	%rd54, %r104, 4;
	add.s64 	%rd55, %rd1, %rd54;
	ld.global.u32 	%r105, [%rd55];
	mad.lo.s32 	%r130, %r105, %r103, %r102;
	add.s32 	%r125, %r125, 2;
$L__BB2_10:
	and.b32  	%r106, %r50, 1;
	setp.eq.b32 	%p8, %r106, 1;
	not.pred 	%p9, %p8;
	@%p9 bra 	$L__BB2_12;
	add.s32 	%r107, %r125, %r4;
	mul.wide.u32 	%rd56, %r107, 4;
	add.s64 	%rd57, %rd2, %rd56;
	ld.global.u32 	%r108, [%rd57];
	mad.lo.s32 	%r109, %r125, %r3, %r2;
	mul.wide.u32 	%rd58, %r109, 4;
	add.s64 	%rd59, %rd1, %rd58;
	ld.global.u32 	%r110, [%rd59];
	mad.lo.s32 	%r130, %r110, %r108, %r130;
$L__BB2_12:
	cvta.to.global.u64 	%rd60, %rd9;
	mad.lo.s32 	%r111, %r1, %r3, %r2;
	mul.wide.u32 	%rd61, %r111, 4;
	add.s64 	%rd62, %rd60, %rd61;
	st.global.u32 	[%rd62], %r130;
	ret;

}


// ===== COMPILED SASS (sm_100) =====

	.target	sm_100

	.elftype	@"ET_EXEC"


//--------------------- .note.nv.tkinfo           --------------------------
	.section	.note.nv.tkinfo,"",@"SHT_NOTE"
	.sectionflags	@"SHF_NOTE_NV_TKINFO"
	.tkinfo
        /*0018*/ 	.word	0x00000002
        /*0030*/ 	.string	""
        /*0030*/ 	.string	"ptxas"
        /*0030*/ 	.string	"Cuda compilation tools, release 13.0, V13.0.88"
        /*0030*/ 	.string	"Build cuda_13.0.r13.0/compiler.36424714_0"
        /*0030*/ 	.string	"-arch sm_100 -m 64 "



//--------------------- .note.nv.cuinfo           --------------------------
	.section	.note.nv.cuinfo,"",@"SHT_NOTE"
	.sectionflags	@"SHF_NOTE_NV_CUINFO"
        /*0018*/ 	.short	0x0002
        /*001a*/ 	.short	0x0064
        /*001c*/ 	.short	0x0082
	.zero		2


//--------------------- .nv.info                  --------------------------
	.section	.nv.info,"",@"SHT_CUDA_INFO"
	.align	4


	//----- nvinfo : EIATTR_REGCOUNT
	.align		4
        /*0000*/ 	.byte	0x04, 0x2f
        /*0002*/ 	.short	(.L_1 - .L_0)
	.align		4
.L_0:
        /*0004*/ 	.word	index@(_Z17mat_mult_row_wisePiS_S_ii)
        /*0008*/ 	.word	0x00000020


	//----- nvinfo : EIATTR_FRAME_SIZE
	.align		4
.L_1:
        /*000c*/ 	.byte	0x04, 0x11
        /*000e*/ 	.short	(.L_3 - .L_2)
	.align		4
.L_2:
        /*0010*/ 	.word	index@(_Z17mat_mult_row_wisePiS_S_ii)
        /*0014*/ 	.word	0x00000000


	//----- nvinfo : EIATTR_REGCOUNT
	.align		4
.L_3:
        /*0018*/ 	.byte	0x04, 0x2f
        /*001a*/ 	.short	(.L_5 - .L_4)
	.align		4
.L_4:
        /*001c*/ 	.word	index@(_Z17mat_mult_col_wisePiS_S_ii)
        /*0020*/ 	.word	0x00000020


	//----- nvinfo : EIATTR_FRAME_SIZE
	.align		4
.L_5:
        /*0024*/ 	.byte	0x04, 0x11
        /*0026*/ 	.short	(.L_7 - .L_6)
	.align		4
.L_6:
        /*0028*/ 	.word	index@(_Z17mat_mult_col_wisePiS_S_ii)
        /*002c*/ 	.word	0x00000000


	//----- nvinfo : EIATTR_REGCOUNT
	.align		4
.L_7:
        /*0030*/ 	.byte	0x04, 0x2f
        /*0032*/ 	.short	(.L_9 - .L_8)
	.align		4
.L_8:
        /*0034*/ 	.word	index@(_Z17mat_mult_ele_wisePiS_S_i)
        /*0038*/ 	.word	0x00000020


	//----- nvinfo : EIATTR_FRAME_SIZE
	.align		4
.L_9:
        /*003c*/ 	.byte	0x04, 0x11
        /*003e*/ 	.short	(.L_11 - .L_10)
	.align		4
.L_10:
        /*0040*/ 	.word	index@(_Z17mat_mult_ele_wisePiS_S_i)
        /*0044*/ 	.word	0x00000000


	//----- nvinfo : EIATTR_MIN_STACK_SIZE
	.align		4
.L_11:
        /*0048*/ 	.byte	0x04, 0x12
        /*004a*/ 	.short	(.L_13 - .L_12)
	.align		4
.L_12:
        /*004c*/ 	.word	index@(_Z17mat_mult_ele_wisePiS_S_i)
        /*0050*/ 	.word	0x00000000


	//----- nvinfo : EIATTR_MIN_STACK_SIZE
	.align		4
.L_13:
        /*0054*/ 	.byte	0x04, 0x12
        /*0056*/ 	.short	(.L_15 - .L_14)
	.align		4
.L_14:
        /*0058*/ 	.word	index@(_Z17mat_mult_col_wisePiS_S_ii)
        /*005c*/ 	.word	0x00000000


	//----- nvinfo : EIATTR_MIN_STACK_SIZE
	.align		4
.L_15:
        /*0060*/ 	.byte	0x04, 0x12
        /*0062*/ 	.short	(.L_17 - .L_16)
	.align		4
.L_16:
        /*0064*/ 	.word	index@(_Z17mat_mult_row_wisePiS_S_ii)
        /*0068*/ 	.word	0x00000000
.L_17:


//--------------------- .nv.compat                --------------------------
	.section	.nv.compat,"",@"SHT_CUDA_COMPAT_INFO"
	.align	4
        /*0000*/ 	.byte	0x02, 0x09, 0x00, 0x00, 0x02, 0x02, 0x01, 0x00, 0x02, 0x05, 0x05, 0x00, 0x03, 0x07, 0x01, 0x01
        /*0010*/ 	.byte	0x02, 0x03, 0x00, 0x00, 0x02, 0x06, 0x01, 0x00, 0x04, 0x0b, 0x08, 0x00, 0x09, 0x00, 0x00, 0x00
        /*0020*/ 	.byte	0x00, 0x00, 0x00, 0x00


//--------------------- .nv.info._Z17mat_mult_ele_wisePiS_S_i --------------------------
	.section	.nv.info._Z17mat_mult_ele_wisePiS_S_i,"",@"SHT_CUDA_INFO"
	.sectionflags	@""
	.align	4


	//----- nvinfo : EIATTR_CUDA_API_VERSION
	.align		4
        /*0000*/ 	.byte	0x04, 0x37
        /*0002*/ 	.short	(.L_19 - .L_18)
.L_18:
        /*0004*/ 	.word	0x00000082


	//----- nvinfo : EIATTR_KPARAM_INFO
	.align		4
.L_19:
        /*0008*/ 	.byte	0x04, 0x17
        /*000a*/ 	.short	(.L_21 - .L_20)
.L_20:
        /*000c*/ 	.word	0x00000000
        /*0010*/ 	.short	0x0003
        /*0012*/ 	.short	0x0018
        /*0014*/ 	.byte	0x00, 0xf0, 0x11, 0x00


	//----- nvinfo : EIATTR_KPARAM_INFO
	.align		4
.L_21:
        /*0018*/ 	.byte	0x04, 0x17
        /*001a*/ 	.short	(.L_23 - .L_22)
.L_22:
        /*001c*/ 	.word	0x00000000
        /*0020*/ 	.short	0x0002
        /*0022*/ 	.short	0x0010
        /*0024*/ 	.byte	0x00, 0xf5, 0x21, 0x00


	//----- nvinfo : EIATTR_KPARAM_INFO
	.align		4
.L_23:
        /*0028*/ 	.byte	0x04, 0x17
        /*002a*/ 	.short	(.L_25 - .L_24)
.L_24:
        /*002c*/ 	.word	0x00000000
        /*0030*/ 	.short	0x0001
        /*0032*/ 	.short	0x0008
        /*0034*/ 	.byte	0x00, 0xf5, 0x21, 0x00


	//----- nvinfo : EIATTR_KPARAM_INFO
	.align		4
.L_25:
        /*0038*/ 	.byte	0x04, 0x17
        /*003a*/ 	.short	(.L_27 - .L_26)
.L_26:
        /*003c*/ 	.word	0x00000000
        /*0040*/ 	.short	0x0000
        /*0042*/ 	.short	0x0000
        /*0044*/ 	.byte	0x00, 0xf5, 0x21, 0x00


	//----- nvinfo : EIATTR_SPARSE_MMA_MASK
	.align		4
.L_27:
        /*0048*/ 	.byte	0x03, 0x50
        /*004a*/ 	.short	0x0000


	//----- nvinfo : EIATTR_MAXREG_COUNT
	.align		4
        /*004c*/ 	.byte	0x03, 0x1b
        /*004e*/ 	.short	0x00ff


	//----- nvinfo : EIATTR_MERCURY_ISA_VERSION
	.align		4
        /*0050*/ 	.byte	0x03, 0x5f
        /*0052*/ 	.short	0x0101


	//----- nvinfo : EIATTR_VRC_CTA_INIT_COUNT
	.align		4
        /*0054*/ 	.byte	0x02, 0x4a
	.zero		1
	.zero		1


	//----- nvinfo : EIATTR_EXIT_INSTR_OFFSETS
	.align		4
        /*0058*/ 	.byte	0x04, 0x1c
        /*005a*/ 	.short	(.L_29 - .L_28)


	//   ....[0]....
.L_28:
        /*005c*/ 	.word	0x00000970


	//----- nvinfo : EIATTR_CBANK_PARAM_SIZE
	.align		4
.L_29:
        /*0060*/ 	.byte	0x03, 0x19
        /*0062*/ 	.short	0x001c


	//----- nvinfo : EIATTR_PARAM_CBANK
	.align		4
        /*0064*/ 	.byte	0x04, 0x0a
        /*0066*/ 	.short	(.L_31 - .L_30)
	.align		4
.L_30:
        /*0068*/ 	.word	index@(.nv.constant0._Z17mat_mult_ele_wisePiS_S_i)
        /*006c*/ 	.short	0x0380
        /*006e*/ 	.short	0x001c


	//----- nvinfo : EIATTR_SW_WAR
	.align		4
.L_31:
        /*0070*/ 	.byte	0x04, 0x36
        /*0072*/ 	.short	(.L_33 - .L_32)
.L_32:
        /*0074*/ 	.word	0x00000008
.L_33:


//--------------------- .nv.info._Z17mat_mult_col_wisePiS_S_ii --------------------------
	.section	.nv.info._Z17mat_mult_col_wisePiS_S_ii,"",@"SHT_CUDA_INFO"
	.sectionflags	@""
	.align	4


	//----- nvinfo : EIATTR_CUDA_API_VERSION
	.align		4
        /*0000*/ 	.byte	0x04, 0x37
        /*0002*/ 	.short	(.L_35 - .L_34)
.L_34:
        /*0004*/ 	.word	0x00000082


	//----- nvinfo : EIATTR_KPARAM_INFO
	.align		4
.L_35:
        /*0008*/ 	.byte	0x04, 0x17
        /*000a*/ 	.short	(.L_37 - .L_36)
.L_36:
        /*000c*/ 	.word	0x00000000
        /*0010*/ 	.short	0x0004
        /*0012*/ 	.short	0x001c
        /*0014*/ 	.byte	0x00, 0xf0, 0x11, 0x00


	//----- nvinfo : EIATTR_KPARAM_INFO
	.align		4
.L_37:
        /*0018*/ 	.byte	0x04, 0x17
        /*001a*/ 	.short	(.L_39 - .L_38)
.L_38:
        /*001c*/ 	.word	0x00000000
        /*0020*/ 	.short	0x0003
        /*0022*/ 	.short	0x0018
        /*0024*/ 	.byte	0x00, 0xf0, 0x11, 0x00


	//----- nvinfo : EIATTR_KPARAM_INFO
	.align		4
.L_39:
        /*0028*/ 	.byte	0x04, 0x17
        /*002a*/ 	.short	(.L_41 - .L_40)
.L_40:
        /*002c*/ 	.word	0x00000000
        /*0030*/ 	.short	0x0002
        /*0032*/ 	.short	0x0010
        /*0034*/ 	.byte	0x00, 0xf5, 0x21, 0x00


	//----- nvinfo : EIATTR_KPARAM_INFO
	.align		4
.L_41:
        /*0038*/ 	.byte	0x04, 0x17
        /*003a*/ 	.short	(.L_43 - .L_42)
.L_42:
        /*003c*/ 	.word	0x00000000
        /*0040*/ 	.short	0x0001
        /*0042*/ 	.short	0x0008
        /*0044*/ 	.byte	0x00, 0xf5, 0x21, 0x00


	//----- nvinfo : EIATTR_KPARAM_INFO
	.align		4
.L_43:
        /*0048*/ 	.byte	0x04, 0x17
        /*004a*/ 	.short	(.L_45 - .L_44)
.L_44:
        /*004c*/ 	.word	0x00000000
        /*0050*/ 	.short	0x0000
        /*0052*/ 	.short	0x0000
        /*0054*/ 	.byte	0x00, 0xf5, 0x21, 0x00


	//----- nvinfo : EIATTR_SPARSE_MMA_MASK
	.align		4
.L_45:
        /*0058*/ 	.byte	0x03, 0x50
        /*005a*/ 	.short	0x0000


	//----- nvinfo : EIATTR_MAXREG_COUNT
	.align		4
        /*005c*/ 	.byte	0x03, 0x1b
        /*005e*/ 	.short	0x00ff


	//----- nvinfo : EIATTR_MERCURY_ISA_VERSION
	.align		4
        /*0060*/ 	.byte	0x03, 0x5f
        /*0062*/ 	.short	0x0101


	//----- nvinfo : EIATTR_VRC_CTA_INIT_COUNT
	.align		4
        /*0064*/ 	.byte	0x02, 0x4a
	.zero		1
	.zero		1


	//----- nvinfo : EIATTR_EXIT_INSTR_OFFSETS
	.align		4
        /*0068*/ 	.byte	0x04, 0x1c
        /*006a*/ 	.short	(.L_47 - .L_46)


	//   ....[0]....
.L_46:
        /*006c*/ 	.word	0x00000030


	//   ....[1]....
        /*0070*/ 	.word	0x00000c50


	//   ....[2]....
        /*0074*/ 	.word	0x00000eb0


	//   ....[3]....
        /*0078*/ 	.word	0x00000fe0


	//   ....[4]....
        /*007c*/ 	.word	0x000010b0


	//   ....[5]....
        /*0080*/ 	.word	0x00001100


	//----- nvinfo : EIATTR_CBANK_PARAM_SIZE
	.align		4
.L_47:
        /*0084*/ 	.byte	0x03, 0x19
        /*0086*/ 	.short	0x0020


	//----- nvinfo : EIATTR_PARAM_CBANK
	.align		4
        /*0088*/ 	.byte	0x04, 0x0a
        /*008a*/ 	.short	(.L_49 - .L_48)
	.align		4
.L_48:
        /*008c*/ 	.word	index@(.nv.constant0._Z17mat_mult_col_wisePiS_S_ii)
        /*0090*/ 	.short	0x0380
        /*0092*/ 	.short	0x0020


	//----- nvinfo : EIATTR_SW_WAR
	.align		4
.L_49:
        /*0094*/ 	.byte	0x04, 0x36
        /*0096*/ 	.short	(.L_51 - .L_50)
.L_50:
        /*0098*/ 	.word	0x00000008
.L_51:


//--------------------- .nv.info._Z17mat_mult_row_wisePiS_S_ii --------------------------
	.section	.nv.info._Z17mat_mult_row_wisePiS_S_ii,"",@"SHT_CUDA_INFO"
	.sectionflags	@""
	.align	4


	//----- nvinfo : EIATTR_CUDA_API_VERSION
	.align		4
        /*0000*/ 	.byte	0x04, 0x37
        /*0002*/ 	.short	(.L_53 - .L_52)
.L_52:
        /*0004*/ 	.word	0x00000082


	//----- nvinfo : EIATTR_KPARAM_INFO
	.align		4
.L_53:
        /*0008*/ 	.byte	0x04, 0x17
        /*000a*/ 	.short	(.L_55 - .L_54)
.L_54:
        /*000c*/ 	.word	0x00000000
        /*0010*/ 	.short	0x0004
        /*0012*/ 	.short	0x001c
        /*0014*/ 	.byte	0x00, 0xf0, 0x11, 0x00


	//----- nvinfo : EIATTR_KPARAM_INFO
	.align		4
.L_55:
        /*0018*/ 	.byte	0x04, 0x17
        /*001a*/ 	.short	(.L_57 - .L_56)
.L_56:
        /*001c*/ 	.word	0x00000000
        /*0020*/ 	.short	0x0003
        /*0022*/ 	.short	0x0018
        /*0024*/ 	.byte	0x00, 0xf0, 0x11, 0x00


	//----- nvinfo : EIATTR_KPARAM_INFO
	.align		4
.L_57:
        /*0028*/ 	.byte	0x04, 0x17
        /*002a*/ 	.short	(.L_59 - .L_58)
.L_58:
        /*002c*/ 	.word	0x00000000
        /*0030*/ 	.short	0x0002
        /*0032*/ 	.short	0x0010
        /*0034*/ 	.byte	0x00, 0xf5, 0x21, 0x00


	//----- nvinfo : EIATTR_KPARAM_INFO
	.align		4
.L_59:
        /*0038*/ 	.byte	0x04, 0x17
        /*003a*/ 	.short	(.L_61 - .L_60)
.L_60:
        /*003c*/ 	.word	0x00000000
        /*0040*/ 	.short	0x0001
        /*0042*/ 	.short	0x0008
        /*0044*/ 	.byte	0x00, 0xf5, 0x21, 0x00


	//----- nvinfo : EIATTR_KPARAM_INFO
	.align		4
.L_61:
        /*0048*/ 	.byte	0x04, 0x17
        /*004a*/ 	.short	(.L_63 - .L_62)
.L_62:
        /*004c*/ 	.word	0x00000000
        /*0050*/ 	.short	0x0000
        /*0052*/ 	.short	0x0000
        /*0054*/ 	.byte	0x00, 0xf5, 0x21, 0x00


	//----- nvinfo : EIATTR_SPARSE_MMA_MASK
	.align		4
.L_63:
        /*0058*/ 	.byte	0x03, 0x50
        /*005a*/ 	.short	0x0000


	//----- nvinfo : EIATTR_MAXREG_COUNT
	.align		4
        /*005c*/ 	.byte	0x03, 0x1b
        /*005e*/ 	.short	0x00ff


	//----- nvinfo : EIATTR_MERCURY_ISA_VERSION
	.align		4
        /*0060*/ 	.byte	0x03, 0x5f
        /*0062*/ 	.short	0x0101


	//----- nvinfo : EIATTR_VRC_CTA_INIT_COUNT
	.align		4
        /*0064*/ 	.byte	0x02, 0x4a
	.zero		1
	.zero		1


	//----- nvinfo : EIATTR_EXIT_INSTR_OFFSETS
	.align		4
        /*0068*/ 	.byte	0x04, 0x1c
        /*006a*/ 	.short	(.L_65 - .L_64)


	//   ....[0]....
.L_64:
        /*006c*/ 	.word	0x00000030


	//   ....[1]....
        /*0070*/ 	.word	0x00000a80


	//   ....[2]....
        /*0074*/ 	.word	0x00000bf0


	//   ....[3]....
        /*0078*/ 	.word	0x00000d10


	//   ....[4]....
        /*007c*/ 	.word	0x00000e10


	//   ....[5]....
        /*0080*/ 	.word	0x00000e60


	//----- nvinfo : EIATTR_CBANK_PARAM_SIZE
	.align		4
.L_65:
        /*0084*/ 	.byte	0x03, 0x19
        /*0086*/ 	.short	0x0020


	//----- nvinfo : EIATTR_PARAM_CBANK
	.align		4
        /*0088*/ 	.byte	0x04, 0x0a
        /*008a*/ 	.short	(.L_67 - .L_66)
	.align		4
.L_66:
        /*008c*/ 	.word	index@(.nv.constant0._Z17mat_mult_row_wisePiS_S_ii)
        /*0090*/ 	.short	0x0380
        /*0092*/ 	.short	0x0020


	//----- nvinfo : EIATTR_SW_WAR
	.align		4
.L_67:
        /*0094*/ 	.byte	0x04, 0x36
        /*0096*/ 	.short	(.L_69 - .L_68)
.L_68:
        /*0098*/ 	.word	0x00000008
.L_69:


//--------------------- .nv.callgraph             --------------------------
	.section	.nv.callgraph,"",@"SHT_CUDA_CALLGRAPH"
	.align	4
	.sectionentsize	8
	.align		4
        /*0000*/ 	.word	0x00000000
	.align		4
        /*0004*/ 	.word	0xffffffff
	.align		4
        /*0008*/ 	.word	0x00000000
	.align		4
        /*000c*/ 	.word	0xfffffffe
	.align		4
        /*0010*/ 	.word	0x00000000
	.align		4
        /*0014*/ 	.word	0xfffffffd
	.align		4
        /*0018*/ 	.word	0x00000000
	.align		4
        /*001c*/ 	.word	0xfffffffc


//--------------------- .text._Z17mat_mult_ele_wisePiS_S_i --------------------------
	.section	.text._Z17mat_mult_ele_wisePiS_S_i,"ax",@progbits
	.align	128
        .global         _Z17mat_mult_ele_wisePiS_S_i
        .type           _Z17mat_mult_ele_wisePiS_S_i,@function
        .size           _Z17mat_mult_ele_wisePiS_S_i,(.L_x_28 - _Z17mat_mult_ele_wisePiS_S_i)
        .other          _Z17mat_mult_ele_wisePiS_S_i,@"STO_CUDA_ENTRY STV_DEFAULT"
_Z17mat_mult_ele_wisePiS_S_i:
.text._Z17mat_mult_ele_wisePiS_S_i:
[----:B------:R-:W-:Y:S08]  /*0000*/  LDC R1, c[0x0][0x37c] ;  /* 0x0000df00ff017b82 */ /* 0x000ff00000000800 */
[----:B------:R-:W0:Y:S01]  /*0010*/  LDC R0, c[0x0][0x398] ;  /* 0x0000e600ff007b82 */ /* 0x000e220000000800 */
[----:B------:R-:W1:Y:S01]  /*0020*/  S2R R3, SR_TID.X ;  /* 0x0000000000037919 */ /* 0x000e620000002100 */
[----:B------:R-:W2:Y:S01]  /*0030*/  LDCU.64 UR4, c[0x0][0x358] ;  /* 0x00006b00ff0477ac */ /* 0x000ea20008000a00 */
[----:B------:R-:W-:Y:S01]  /*0040*/  HFMA2 R18, -RZ, RZ, 0, 0 ;  /* 0x00000000ff127431 */ /* 0x000fe200000001ff */
[----:B------:R-:W3:Y:S04]  /*0050*/  S2R R2, SR_CTAID.X ;  /* 0x0000000000027919 */ /* 0x000ee80000002500 */
[----:B------:R-:W4:Y:S01]  /*0060*/  LDC R5, c[0x0][0x370] ;  /* 0x0000dc00ff057b82 */ /* 0x000f220000000800 */
[----:B0-----:R-:W-:-:S13]  /*0070*/  ISETP.GE.AND P0, PT, R0, 0x1, PT ;  /* 0x000000010000780c */ /* 0x001fda0003f06270 */
[----:B-1234-:R-:W-:Y:S05]  /*0080*/  @!P0 BRA `(.L_x_0) ;  /* 0x0000000800288947 */ /* 0x01efea0003800000 */
[C---:B------:R-:W-:Y:S01]  /*0090*/  ISETP.GE.U32.AND P1, PT, R0.reuse, 0x8, PT ;  /* 0x000000080000780c */ /* 0x040fe20003f26070 */
[----:B------:R-:W-:Y:S01]  /*00a0*/  IMAD R6, R3, R0, RZ ;  /* 0x0000000003067224 */ /* 0x000fe200078e02ff */
[----:B------:R-:W-:Y:S02]  /*00b0*/  LOP3.LUT R4, R0, 0x7, RZ, 0xc0, !PT ;  /* 0x0000000700047812 */ /* 0x000fe400078ec0ff */
[----:B------:R-:W-:Y:S02]  /*00c0*/  MOV R7, RZ ;  /* 0x000000ff00077202 */ /* 0x000fe40000000f00 */
[----:B------:R-:W-:Y:S02]  /*00d0*/  ISETP.NE.AND P0, PT, R4, RZ, PT ;  /* 0x000000ff0400720c */ /* 0x000fe40003f05270 */
[----:B------:R-:W-:-:S05]  /*00e0*/  MOV R18, RZ ;  /* 0x000000ff00127202 */ /* 0x000fca0000000f00 */
[----:B------:R-:W-:Y:S06]  /*00f0*/  @!P1 BRA `(.L_x_1) ;  /* 0x0000000000fc9947 */ /* 0x000fec0003800000 */
[----:B------:R-:W0:Y:S01]  /*0100*/  LDC.64 R8, c[0x0][0x380] ;  /* 0x0000e000ff087b82 */ /* 0x000e220000000a00 */
[----:B------:R-:W-:Y:S01]  /*0110*/  LOP3.LUT R7, R0, 0x7ffffff8, RZ, 0xc0, !PT ;  /* 0x7ffffff800077812 */ /* 0x000fe200078ec0ff */
[C-C-:B------:R-:W-:Y:S01]  /*0120*/  IMAD R24, R5.reuse, 0x3, R2.reuse ;  /* 0x0000000305187824 */ /* 0x140fe200078e0202 */
[C---:B------:R-:W-:Y:S01]  /*0130*/  SHF.L.U32 R11, R5.reuse, 0x3, RZ ;  /* 0x00000003050b7819 */ /* 0x040fe200000006ff */
[C-C-:B------:R-:W-:Y:S01]  /*0140*/  IMAD R26, R5.reuse, 0x5, R2.reuse ;  /* 0x00000005051a7824 */ /* 0x140fe200078e0202 */
[CC--:B------:R-:W-:Y:S01]  /*0150*/  LEA R10, R5.reuse, R2.reuse, 0x1 ;  /* 0x00000002050a7211 */ /* 0x0c0fe200078e08ff */
[C-C-:B------:R-:W-:Y:S01]  /*0160*/  IMAD R27, R5.reuse, 0x6, R2.reuse ;  /* 0x00000006051b7824 */ /* 0x140fe200078e0202 */
[C---:B------:R-:W-:Y:S01]  /*0170*/  LEA R25, R5.reuse, R2, 0x2 ;  /* 0x0000000205197211 */ /* 0x040fe200078e10ff */
[----:B------:R-:W1:Y:S01]  /*0180*/  LDC.64 R14, c[0x0][0x388] ;  /* 0x0000e200ff0e7b82 */ /* 0x000e620000000a00 */
[----:B------:R-:W-:Y:S01]  /*0190*/  IMAD R28, R5, 0x7, R2 ;  /* 0x00000007051c7824 */ /* 0x000fe200078e0202 */
[----:B------:R-:W-:Y:S01]  /*01a0*/  MOV R18, RZ ;  /* 0x000000ff00127202 */ /* 0x000fe20000000f00 */
[----:B0-----:R-:W-:-:S03]  /*01b0*/  IMAD.WIDE.U32 R8, R6, 0x4, R8 ;  /* 0x0000000406087825 */ /* 0x001fc600078e0008 */
[----:B------:R-:W-:Y:S01]  /*01c0*/  IADD3 R19, P1, PT, R8, 0x10, RZ ;  /* 0x0000001008137810 */ /* 0x000fe20007f3e0ff */
[----:B------:R-:W-:Y:S02]  /*01d0*/  IMAD.MOV R8, RZ, RZ, -R7 ;  /* 0x000000ffff087224 */ /* 0x000fe400078e0a07 */
[C---:B-1----:R-:W-:Y:S01]  /*01e0*/  IMAD.WIDE.U32 R16, R2.reuse, 0x4, R14 ;  /* 0x0000000402107825 */ /* 0x042fe200078e000e */
[----:B------:R-:W-:Y:S02]  /*01f0*/  IADD3.X R29, PT, PT, RZ, R9, RZ, P1, !PT ;  /* 0x00000009ff1d7210 */ /* 0x000fe40000ffe4ff */
[----:B------:R-:W-:-:S07]  /*0200*/  IADD3 R9, PT, PT, R2, R5, RZ ;  /* 0x0000000502097210 */ /* 0x000fce0007ffe0ff */
.L_x_2:
[----:B------:R-:W-:Y:S01]  /*0210*/  IMAD.WIDE.U32 R12, R9, 0x4, R14 ;  /* 0x00000004090c7825 */ /* 0x000fe200078e000e */
[----:B------:R-:W2:Y:S04]  /*0220*/  LDG.E R21, desc[UR4][R16.64] ;  /* 0x0000000410157981 */ /* 0x000ea8000c1e1900 */
[----:B------:R0:W3:Y:S02]  /*0230*/  LDG.E R20, desc[UR4][R12.64] ;  /* 0x000000040c147981 */ /* 0x0000e4000c1e1900 */
[----:B0-----:R-:W-:Y:S02]  /*0240*/  MOV R12, R19 ;  /* 0x00000013000c7202 */ /* 0x001fe40000000f00 */
[----:B------:R-:W-:-:S05]  /*0250*/  MOV R13, R29 ;  /* 0x0000001d000d7202 */ /* 0x000fca0000000f00 */
[----:B------:R-:W2:Y:S04]  /*0260*/  LDG.E R19, desc[UR4][R12.64+-0x10] ;  /* 0xfffff0040c137981 */ /* 0x000ea8000c1e1900 */
[----:B------:R-:W3:Y:S04]  /*0270*/  LDG.E R22, desc[UR4][R12.64+-0xc] ;  /* 0xfffff4040c167981 */ /* 0x000ee8000c1e1900 */
[----:B------:R-:W4:Y:S01]  /*0280*/  LDG.E R29, desc[UR4][R12.64+-0x4] ;  /* 0xfffffc040c1d7981 */ /* 0x000f22000c1e1900 */
[----:B--2---:R-:W-:-:S04]  /*0290*/  IMAD R19, R19, R21, R18 ;  /* 0x0000001513137224 */ /* 0x004fc800078e0212 */
[----:B---3--:R-:W-:Y:S02]  /*02a0*/  IMAD R18, R22, R20, R19 ;  /* 0x0000001416127224 */ /* 0x008fe400078e0213 */
[--C-:B------:R-:W-:Y:S01]  /*02b0*/  IMAD.WIDE.U32 R22, R10, 0x4, R14.reuse ;  /* 0x000000040a167825 */ /* 0x100fe200078e000e */
[----:B------:R-:W2:Y:S03]  /*02c0*/  LDG.E R19, desc[UR4][R12.64+-0x8] ;  /* 0xfffff8040c137981 */ /* 0x000ea6000c1e1900 */
[----:B------:R-:W-:Y:S02]  /*02d0*/  IMAD.WIDE.U32 R20, R24, 0x4, R14 ;  /* 0x0000000418147825 */ /* 0x000fe400078e000e */
[----:B------:R-:W2:Y:S04]  /*02e0*/  LDG.E R22, desc[UR4][R22.64] ;  /* 0x0000000416167981 */ /* 0x000ea8000c1e1900 */
[----:B------:R-:W4:Y:S04]  /*02f0*/  LDG.E R20, desc[UR4][R20.64] ;  /* 0x0000000414147981 */ /* 0x000f28000c1e1900 */
[----:B------:R-:W3:Y:S01]  /*0300*/  LDG.E R23, desc[UR4][R12.64+0x4] ;  /* 0x000004040c177981 */ /* 0x000ee2000c1e1900 */
[----:B--2---:R-:W-:-:S03]  /*0310*/  IMAD R18, R19, R22, R18 ;  /* 0x0000001613127224 */ /* 0x004fc600078e0212 */
[----:B------:R-:W2:Y:S01]  /*0320*/  LDG.E R22, desc[UR4][R12.64] ;  /* 0x000000040c167981 */ /* 0x000ea2000c1e1900 */
[----:B----4-:R-:W-:Y:S02]  /*0330*/  IMAD R29, R29, R20, R18 ;  /* 0x000000141d1d7224 */ /* 0x010fe400078e0212 */
[----:B------:R-:W-:-:S05]  /*0340*/  IMAD.WIDE.U32 R18, R25, 0x4, R14 ;  /* 0x0000000419127825 */ /* 0x000fca00078e000e */
[----:B------:R0:W2:Y:S02]  /*0350*/  LDG.E R20, desc[UR4][R18.64] ;  /* 0x0000000412147981 */ /* 0x0000a4000c1e1900 */
[----:B0-----:R-:W-:-:S06]  /*0360*/  IMAD.WIDE.U32 R18, R26, 0x4, R14 ;  /* 0x000000041a127825 */ /* 0x001fcc00078e000e */
[----:B------:R-:W3:Y:S04]  /*0370*/  LDG.E R18, desc[UR4][R18.64] ;  /* 0x0000000412127981 */ /* 0x000ee8000c1e1900 */
[----:B------:R-:W4:Y:S01]  /*0380*/  LDG.E R19, desc[UR4][R12.64+0xc] ;  /* 0x00000c040c137981 */ /* 0x000f22000c1e1900 */
[----:B--2---:R-:W-:Y:S02]  /*0390*/  IMAD R29, R22, R20, R29 ;  /* 0x00000014161d7224 */ /* 0x004fe400078e021d */
[----:B------:R-:W-:-:S06]  /*03a0*/  IMAD.WIDE.U32 R20, R27, 0x4, R14 ;  /* 0x000000041b147825 */ /* 0x000fcc00078e000e */
[----:B------:R-:W2:Y:S01]  /*03b0*/  LDG.E R20, desc[UR4][R20.64] ;  /* 0x0000000414147981 */ /* 0x000ea2000c1e1900 */
[----:B---3--:R-:W-:Y:S02]  /*03c0*/  IMAD R29, R23, R18, R29 ;  /* 0x00000012171d7224 */ /* 0x008fe400078e021d */
[----:B------:R-:W-:Y:S01]  /*03d0*/  IMAD.WIDE.U32 R22, R28, 0x4, R14 ;  /* 0x000000041c167825 */ /* 0x000fe200078e000e */
[----:B------:R-:W2:Y:S05]  /*03e0*/  LDG.E R18, desc[UR4][R12.64+0x8] ;  /* 0x000008040c127981 */ /* 0x000eaa000c1e1900 */
[----:B------:R-:W4:Y:S01]  /*03f0*/  LDG.E R22, desc[UR4][R22.64] ;  /* 0x0000000416167981 */ /* 0x000f22000c1e1900 */
[----:B------:R-:W-:Y:S01]  /*0400*/  IADD3 R8, PT, PT, R8, 0x8, RZ ;  /* 0x0000000808087810 */ /* 0x000fe20007ffe0ff */
[C---:B------:R-:W-:Y:S01]  /*0410*/  IMAD.IADD R24, R11.reuse, 0x1, R24 ;  /* 0x000000010b187824 */ /* 0x040fe200078e0218 */
[C---:B------:R-:W-:Y:S01]  /*0420*/  IADD3 R9, PT, PT, R11.reuse, R9, RZ ;  /* 0x000000090b097210 */ /* 0x040fe20007ffe0ff */
[C---:B------:R-:W-:Y:S01]  /*0430*/  IMAD.WIDE.U32 R16, R11.reuse, 0x4, R16 ;  /* 0x000000040b107825 */ /* 0x040fe200078e0010 */
[----:B------:R-:W-:-:S02]  /*0440*/  IADD3 R10, PT, PT, R11, R10, RZ ;  /* 0x0000000a0b0a7210 */ /* 0x000fc40007ffe0ff */
[C---:B------:R-:W-:Y:S02]  /*0450*/  IADD3 R25, PT, PT, R11.reuse, R25, RZ ;  /* 0x000000190b197210 */ /* 0x040fe40007ffe0ff */
[C---:B------:R-:W-:Y:S02]  /*0460*/  IADD3 R26, PT, PT, R11.reuse, R26, RZ ;  /* 0x0000001a0b1a7210 */ /* 0x040fe40007ffe0ff */
[C---:B------:R-:W-:Y:S02]  /*0470*/  IADD3 R27, PT, PT, R11.reuse, R27, RZ ;  /* 0x0000001b0b1b7210 */ /* 0x040fe40007ffe0ff */
[----:B------:R-:W-:Y:S01]  /*0480*/  IADD3 R28, PT, PT, R11, R28, RZ ;  /* 0x0000001c0b1c7210 */ /* 0x000fe20007ffe0ff */
[----:B--2---:R-:W-:-:S04]  /*0490*/  IMAD R18, R18, R20, R29 ;  /* 0x0000001412127224 */ /* 0x004fc800078e021d */
[----:B----4-:R-:W-:Y:S01]  /*04a0*/  IMAD R18, R19, R22, R18 ;  /* 0x0000001613127224 */ /* 0x010fe200078e0212 */
[----:B------:R-:W-:-:S04]  /*04b0*/  IADD3 R19, P1, PT, R12, 0x20, RZ ;  /* 0x000000200c137810 */ /* 0x000fc80007f3e0ff */
[----:B------:R-:W-:Y:S02]  /*04c0*/  IADD3.X R29, PT, PT, RZ, R13, RZ, P1, !PT ;  /* 0x0000000dff1d7210 */ /* 0x000fe40000ffe4ff */
[----:B------:R-:W-:-:S13]  /*04d0*/  ISETP.NE.AND P1, PT, R8, RZ, PT ;  /* 0x000000ff0800720c */ /* 0x000fda0003f25270 */
[----:B------:R-:W-:Y:S05]  /*04e0*/  @P1 BRA `(.L_x_2) ;  /* 0xfffffffc00481947 */ /* 0x000fea000383ffff */
.L_x_1:
[----:B------:R-:W-:Y:S05]  /*04f0*/  @!P0 BRA `(.L_x_0) ;  /* 0x00000004000c8947 */ /* 0x000fea0003800000 */
[----:B------:R-:W-:Y:S02]  /*0500*/  ISETP.GE.U32.AND P1, PT, R4, 0x4, PT ;  /* 0x000000040400780c */ /* 0x000fe40003f26070 */
[----:B------:R-:W-:-:S04]  /*0510*/  LOP3.LUT R19, R0, 0x3, RZ, 0xc0, !PT ;  /* 0x0000000300137812 */ /* 0x000fc800078ec0ff */
[----:B------:R-:W-:-:S07]  /*0520*/  ISETP.NE.AND P0, PT, R19, RZ, PT ;  /* 0x000000ff1300720c */ /* 0x000fce0003f05270 */
[----:B------:R-:W-:Y:S06]  /*0530*/  @!P1 BRA `(.L_x_3) ;  /* 0x0000000000789947 */ /* 0x000fec0003800000 */
[----:B------:R-:W0:Y:S01]  /*0540*/  LDC.64 R14, c[0x0][0x380] ;  /* 0x0000e000ff0e7b82 */ /* 0x000e220000000a00 */
[----:B------:R-:W1:Y:S01]  /*0550*/  LDCU.64 UR6, c[0x0][0x380] ;  /* 0x00007000ff0677ac */ /* 0x000e620008000a00 */
[----:B------:R-:W-:Y:S01]  /*0560*/  IMAD R16, R7, R5, R2 ;  /* 0x0000000507107224 */ /* 0x000fe200078e0202 */
[CC--:B------:R-:W-:Y:S02]  /*0570*/  IADD3 R9, PT, PT, R6.reuse, R7.reuse, RZ ;  /* 0x0000000706097210 */ /* 0x0c0fe40007ffe0ff */
[----:B------:R-:W-:Y:S02]  /*0580*/  IADD3 R20, P1, PT, R6, R7, RZ ;  /* 0x0000000706147210 */ /* 0x000fe40007f3e0ff */
[----:B------:R-:W-:Y:S01]  /*0590*/  IADD3 R4, PT, PT, R16, R5, RZ ;  /* 0x0000000510047210 */ /* 0x000fe20007ffe0ff */
[----:B------:R-:W2:Y:S01]  /*05a0*/  LDC.64 R10, c[0x0][0x388] ;  /* 0x0000e200ff0a7b82 */ /* 0x000ea20000000a00 */
[----:B0-----:R-:W-:Y:S01]  /*05b0*/  IMAD.WIDE.U32 R14, R9, 0x4, R14 ;  /* 0x00000004090e7825 */ /* 0x001fe200078e000e */
[----:B------:R-:W-:-:S02]  /*05c0*/  IADD3.X R9, PT, PT, RZ, RZ, RZ, P1, !PT ;  /* 0x000000ffff097210 */ /* 0x000fc40000ffe4ff */
[----:B-1----:R-:W-:-:S03]  /*05d0*/  LEA R8, P1, R20, UR6, 0x2 ;  /* 0x0000000614087c11 */ /* 0x002fc6000f8210ff */
[----:B------:R-:W3:Y:S01]  /*05e0*/  LDG.E R15, desc[UR4][R14.64] ;  /* 0x000000040e0f7981 */ /* 0x000ee2000c1e1900 */
[----:B------:R-:W-:Y:S01]  /*05f0*/  LEA.HI.X R9, R20, UR7, R9, 0x2, P1 ;  /* 0x0000000714097c11 */ /* 0x000fe200088f1409 */
[----:B--2---:R-:W-:-:S04]  /*0600*/  IMAD.WIDE.U32 R16, R16, 0x4, R10 ;  /* 0x0000000410107825 */ /* 0x004fc800078e000a */
[C---:B------:R-:W-:Y:S01]  /*0610*/  IMAD.WIDE.U32 R12, R4.reuse, 0x4, R10 ;  /* 0x00000004040c7825 */ /* 0x040fe200078e000a */
[----:B------:R-:W2:Y:S03]  /*0620*/  LDG.E R25, desc[UR4][R8.64+0xc] ;  /* 0x00000c0408197981 */ /* 0x000ea6000c1e1900 */
[----:B------:R-:W-:Y:S01]  /*0630*/  IMAD.IADD R4, R4, 0x1, R5 ;  /* 0x0000000104047824 */ /* 0x000fe200078e0205 */
[----:B------:R-:W3:Y:S03]  /*0640*/  LDG.E R16, desc[UR4][R16.64] ;  /* 0x0000000410107981 */ /* 0x000ee6000c1e1900 */
[C-C-:B------:R-:W-:Y:S01]  /*0650*/  IMAD.WIDE.U32 R20, R4.reuse, 0x4, R10.reuse ;  /* 0x0000000404147825 */ /* 0x140fe200078e000a */
[----:B------:R-:W-:Y:S01]  /*0660*/  IADD3 R23, PT, PT, R4, R5, RZ ;  /* 0x0000000504177210 */ /* 0x000fe20007ffe0ff */
[----:B------:R-:W4:Y:S04]  /*0670*/  LDG.E R12, desc[UR4][R12.64] ;  /* 0x000000040c0c7981 */ /* 0x000f28000c1e1900 */
[----:B------:R-:W4:Y:S01]  /*0680*/  LDG.E R4, desc[UR4][R8.64+0x4] ;  /* 0x0000040408047981 */ /* 0x000f22000c1e1900 */
[----:B------:R-:W-:-:S03]  /*0690*/  IMAD.WIDE.U32 R10, R23, 0x4, R10 ;  /* 0x00000004170a7825 */ /* 0x000fc600078e000a */
[----:B------:R-:W5:Y:S04]  /*06a0*/  LDG.E R20, desc[UR4][R20.64] ;  /* 0x0000000414147981 */ /* 0x000f68000c1e1900 */
[----:B------:R-:W5:Y:S04]  /*06b0*/  LDG.E R23, desc[UR4][R8.64+0x8] ;  /* 0x0000080408177981 */ /* 0x000f68000c1e1900 */
[----:B------:R-:W2:Y:S01]  /*06c0*/  LDG.E R10, desc[UR4][R10.64] ;  /* 0x000000040a0a7981 */ /* 0x000ea2000c1e1900 */
[----:B------:R-:W-:Y:S01]  /*06d0*/  IADD3 R7, PT, PT, R7, 0x4, RZ ;  /* 0x0000000407077810 */ /* 0x000fe20007ffe0ff */
[----:B---3--:R-:W-:-:S04]  /*06e0*/  IMAD R15, R15, R16, R18 ;  /* 0x000000100f0f7224 */ /* 0x008fc800078e0212 */
[----:B----4-:R-:W-:-:S04]  /*06f0*/  IMAD R4, R4, R12, R15 ;  /* 0x0000000c04047224 */ /* 0x010fc800078e020f */
[----:B-----5:R-:W-:-:S04]  /*0700*/  IMAD R4, R23, R20, R4 ;  /* 0x0000001417047224 */ /* 0x020fc800078e0204 */
[----:B--2---:R-:W-:-:S07]  /*0710*/  IMAD R18, R25, R10, R4 ;  /* 0x0000000a19127224 */ /* 0x004fce00078e0204 */
.L_x_3:
[----:B------:R-:W-:Y:S05]  /*0720*/  @!P0 BRA `(.L_x_0) ;  /* 0x0000000000808947 */ /* 0x000fea0003800000 */
[----:B------:R-:W-:Y:S01]  /*0730*/  ISETP.NE.AND P1, PT, R19, 0x1, PT ;  /* 0x000000011300780c */ /* 0x000fe20003f25270 */
[----:B------:R-:W0:Y:S01]  /*0740*/  LDC.64 R16, c[0x0][0x380] ;  /* 0x0000e000ff107b82 */ /* 0x000e220000000a00 */
[----:B------:R-:W-:-:S04]  /*0750*/  LOP3.LUT R0, R0, 0x1, RZ, 0xc0, !PT ;  /* 0x0000000100007812 */ /* 0x000fc800078ec0ff */
[----:B------:R-:W-:-:S03]  /*0760*/  ISETP.NE.U32.AND P0, PT, R0, 0x1, PT ;  /* 0x000000010000780c */ /* 0x000fc60003f05070 */
[----:B------:R-:W1:Y:S04]  /*0770*/  LDC.64 R12, c[0x0][0x388] ;  /* 0x0000e200ff0c7b82 */ /* 0x000e680000000a00 */
[C---:B------:R-:W-:Y:S01]  /*0780*/  @P1 IADD3 R4, P2, PT, R6.reuse, R7, RZ ;  /* 0x0000000706041210 */ /* 0x040fe20007f5e0ff */
[----:B------:R-:W-:Y:S01]  /*0790*/  @P1 IMAD R0, R7, R5, R2 ;  /* 0x0000000507001224 */ /* 0x000fe200078e0202 */
[----:B------:R-:W-:Y:S02]  /*07a0*/  @P1 IADD3 R21, PT, PT, R6, R7, RZ ;  /* 0x0000000706151210 */ /* 0x000fe40007ffe0ff */
[----:B------:R-:W2:Y:S01]  /*07b0*/  @P1 LDC.64 R14, c[0x0][0x380] ;  /* 0x0000e000ff0e1b82 */ /* 0x000ea20000000a00 */
[----:B------:R-:W-:Y:S02]  /*07c0*/  @P1 IADD3.X R19, PT, PT, RZ, RZ, RZ, P2, !PT ;  /* 0x000000ffff131210 */ /* 0x000fe400017fe4ff */
[----:B------:R-:W-:-:S02]  /*07d0*/  @P1 IADD3 R23, PT, PT, R0, R5, RZ ;  /* 0x0000000500171210 */ /* 0x000fc40007ffe0ff */
[----:B------:R-:W-:-:S03]  /*07e0*/  @P1 IADD3 R7, PT, PT, R7, 0x2, RZ ;  /* 0x0000000207071810 */ /* 0x000fc60007ffe0ff */
[----:B------:R-:W3:Y:S01]  /*07f0*/  LDC.64 R8, c[0x0][0x380] ;  /* 0x0000e000ff087b82 */ /* 0x000ee20000000a00 */
[----:B0-----:R-:W-:-:S06]  /*0800*/  @P1 IMAD.WIDE.U32 R20, R21, 0x4, R16 ;  /* 0x0000000415141825 */ /* 0x001fcc00078e0010 */
[----:B------:R-:W4:Y:S01]  /*0810*/  @P1 LDG.E R21, desc[UR4][R20.64] ;  /* 0x0000000414151981 */ /* 0x000f22000c1e1900 */
[----:B------:R-:W0:Y:S01]  /*0820*/  LDC.64 R10, c[0x0][0x388] ;  /* 0x0000e200ff0a7b82 */ /* 0x000e220000000a00 */
[----:B-1----:R-:W-:Y:S01]  /*0830*/  @P1 IMAD.WIDE.U32 R16, R0, 0x4, R12 ;  /* 0x0000000400101825 */ /* 0x002fe200078e000c */
[----:B--2---:R-:W-:-:S03]  /*0840*/  @P1 LEA R14, P2, R4, R14, 0x2 ;  /* 0x0000000e040e1211 */ /* 0x004fc600078410ff */
[----:B------:R-:W-:Y:S02]  /*0850*/  @P1 IMAD.WIDE.U32 R12, R23, 0x4, R12 ;  /* 0x00000004170c1825 */ /* 0x000fe400078e000c */
[----:B------:R-:W4:Y:S01]  /*0860*/  @P1 LDG.E R16, desc[UR4][R16.64] ;  /* 0x0000000410101981 */ /* 0x000f22000c1e1900 */
[----:B------:R-:W-:Y:S02]  /*0870*/  @P1 LEA.HI.X R15, R4, R15, R19, 0x2, P2 ;  /* 0x0000000f040f1211 */ /* 0x000fe400010f1413 */
[-C--:B------:R-:W-:Y:S01]  /*0880*/  @!P0 IADD3 R19, PT, PT, R6, R7.reuse, RZ ;  /* 0x0000000706138210 */ /* 0x080fe20007ffe0ff */
[----:B------:R-:W-:Y:S01]  /*0890*/  @!P0 IMAD R7, R5, R7, R2 ;  /* 0x0000000705078224 */ /* 0x000fe200078e0202 */
[----:B------:R-:W2:Y:S03]  /*08a0*/  @P1 LDG.E R12, desc[UR4][R12.64] ;  /* 0x000000040c0c1981 */ /* 0x000ea6000c1e1900 */
[----:B---3--:R-:W-:Y:S01]  /*08b0*/  @!P0 IMAD.WIDE.U32 R8, R19, 0x4, R8 ;  /* 0x0000000413088825 */ /* 0x008fe200078e0008 */
[----:B------:R-:W2:Y:S03]  /*08c0*/  @P1 LDG.E R14, desc[UR4][R14.64+0x4] ;  /* 0x000004040e0e1981 */ /* 0x000ea6000c1e1900 */
[----:B0-----:R-:W-:-:S02]  /*08d0*/  @!P0 IMAD.WIDE.U32 R10, R7, 0x4, R10 ;  /* 0x00000004070a8825 */ /* 0x001fc400078e000a */
[----:B------:R-:W3:Y:S04]  /*08e0*/  @!P0 LDG.E R9, desc[UR4][R8.64] ;  /* 0x0000000408098981 */ /* 0x000ee8000c1e1900 */
[----:B------:R-:W3:Y:S01]  /*08f0*/  @!P0 LDG.E R10, desc[UR4][R10.64] ;  /* 0x000000040a0a8981 */ /* 0x000ee2000c1e1900 */
[----:B----4-:R-:W-:-:S04]  /*0900*/  @P1 IMAD R21, R21, R16, R18 ;  /* 0x0000001015151224 */ /* 0x010fc800078e0212 */
[----:B--2---:R-:W-:-:S04]  /*0910*/  @P1 IMAD R18, R14, R12, R21 ;  /* 0x0000000c0e121224 */ /* 0x004fc800078e0215 */
[----:B---3--:R-:W-:-:S07]  /*0920*/  @!P0 IMAD R18, R9, R10, R18 ;  /* 0x0000000a09128224 */ /* 0x008fce00078e0212 */
.L_x_0:
[----:B------:R-:W0:Y:S01]  /*0930*/  LDC.64 R6, c[0x0][0x390] ;  /* 0x0000e400ff067b82 */ /* 0x000e220000000a00 */
[----:B------:R-:W-:-:S04]  /*0940*/  IMAD R3, R3, R5, R2 ;  /* 0x0000000503037224 */ /* 0x000fc800078e0202 */
[----:B0-----:R-:W-:-:S05]  /*0950*/  IMAD.WIDE.U32 R2, R3, 0x4, R6 ;  /* 0x0000000403027825 */ /* 0x001fca00078e0006 */
[----:B------:R-:W-:Y:S01]  /*0960*/  STG.E desc[UR4][R2.64], R18 ;  /* 0x0000001202007986 */ /* 0x000fe2000c101904 */
[----:B------:R-:W-:Y:S05]  /*0970*/  EXIT ;  /* 0x000000000000794d */ /* 0x000fea0003800000 */
.L_x_4:
[----:B------:R-:W-:-:S00]  /*0980*/  BRA `(.L_x_4) ;  /* 0xfffffffc00fc7947 */ /* 0x000fc0000383ffff */
[----:B------:R-:W-:-:S00]  /*0990*/  NOP ;  /* 0x0000000000007918 */ /* 0x000fc00000000000 */
        /* <DEDUP_REMOVED lines=14> */
.L_x_28:


//--------------------- .text._Z17mat_mult_col_wisePiS_S_ii --------------------------
	.section	.text._Z17mat_mult_col_wisePiS_S_ii,"ax",@progbits
	.align	128
        .global         _Z17mat_mult_col_wisePiS_S_ii
        .type           _Z17mat_mult_col_wisePiS_S_ii,@function
        .size           _Z17mat_mult_col_wisePiS_S_ii,(.L_x_29 - _Z17mat_mult_col_wisePiS_S_ii)
        .other          _Z17mat_mult_col_wisePiS_S_ii,@"STO_CUDA_ENTRY STV_DEFAULT"
_Z17mat_mult_col_wisePiS_S_ii:
.text._Z17mat_mult_col_wisePiS_S_ii:
[----:B------:R-:W-:Y:S08]  /*0000*/  LDC R1, c[0x0][0x37c] ;  /* 0x0000df00ff017b82 */ /* 0x000ff00000000800 */
[----:B------:R-:W0:Y:S02]  /*0010*/  LDC R0, c[0x0][0x39c] ;  /* 0x0000e700ff007b82 */ /* 0x000e240000000800 */
[----:B0-----:R-:W-:-:S13]  /*0020*/  ISETP.GE.AND P0, PT, R0, 0x1, PT ;  /* 0x000000010000780c */ /* 0x001fda0003f06270 */
[----:B------:R-:W-:Y:S05]  /*0030*/  @!P0 EXIT ;  /* 0x000000000000894d */ /* 0x000fea0003800000 */
[----:B------:R-:W0:Y:S01]  /*0040*/  LDCU UR14, c[0x0][0x398] ;  /* 0x00007300ff0e77ac */ /* 0x000e220008000800 */
[----:B------:R-:W1:Y:S01]  /*0050*/  S2R R18, SR_TID.X ;  /* 0x0000000000127919 */ /* 0x000e620000002100 */
[----:B------:R-:W2:Y:S01]  /*0060*/  LDCU UR25, c[0x0][0x360] ;  /* 0x00006c00ff1977ac */ /* 0x000ea20008000800 */
[----:B------:R-:W3:Y:S01]  /*0070*/  LDCU.64 UR22, c[0x0][0x358] ;  /* 0x00006b00ff1677ac */ /* 0x000ee20008000a00 */
[----:B0-----:R-:W-:-:S09]  /*0080*/  UISETP.GE.AND UP0, UPT, UR14, 0x1, UPT ;  /* 0x000000010e00788c */ /* 0x001fd2000bf06270 */
[----:B--23--:R-:W-:Y:S05]  /*0090*/  BRA.U !UP0, `(.L_x_5) ;  /* 0x0000000908f47547 */ /* 0x00cfea000b800000 */
[----:B------:R-:W0:Y:S01]  /*00a0*/  LDC.64 R4, c[0x0][0x388] ;  /* 0x0000e200ff047b82 */ /* 0x000e220000000a00 */
[----:B------:R-:W-:Y:S01]  /*00b0*/  ULOP3.LUT UR24, UR14, 0x7, URZ, 0xc0, !UPT ;  /* 0x000000070e187892 */ /* 0x000fe2000f8ec0ff */
[----:B------:R-:W-:Y:S01]  /*00c0*/  MOV R19, UR25 ;  /* 0x0000001900137c02 */ /* 0x000fe20008000f00 */
[----:B------:R-:W-:Y:S02]  /*00d0*/  ULOP3.LUT UR15, UR14, 0x7ffffff8, URZ, 0xc0, !UPT ;  /* 0x7ffffff80e0f7892 */ /* 0x000fe4000f8ec0ff */
[----:B------:R-:W-:Y:S02]  /*00e0*/  UIADD3 UR4, UPT, UPT, UR24, -0x1, URZ ;  /* 0xffffffff18047890 */ /* 0x000fe4000fffe0ff */
[----:B-1----:R-:W-:Y:S01]  /*00f0*/  IMAD R19, R19, 0x7, R18 ;  /* 0x0000000713137824 */ /* 0x002fe200078e0212 */
[----:B------:R-:W-:Y:S02]  /*0100*/  ULOP3.LUT UR14, UR14, 0x3, URZ, 0xc0, !UPT ;  /* 0x000000030e0e7892 */ /* 0x000fe4000f8ec0ff */
[----:B------:R-:W-:-:S02]  /*0110*/  UISETP.GE.U32.AND UP0, UPT, UR4, 0x3, UPT ;  /* 0x000000030400788c */ /* 0x000fc4000bf06070 */
[----:B------:R-:W-:Y:S01]  /*0120*/  UIADD3 UR20, UPT, UPT, -UR15, URZ, URZ ;  /* 0x000000ff0f147290 */ /* 0x000fe2000fffe1ff */
[----:B------:R-:W-:Y:S01]  /*0130*/  UMOV UR4, URZ ;  /* 0x000000ff00047c82 */ /* 0x000fe20008000000 */
[----:B0-----:R-:W-:-:S10]  /*0140*/  IMAD.WIDE.U32 R4, R18, 0x4, R4 ;  /* 0x0000000412047825 */ /* 0x001fd400078e0004 */
.L_x_10:
[----:B0-----:R-:W0:Y:S01]  /*0150*/  LDCU UR13, c[0x0][0x398] ;  /* 0x00007300ff0d77ac */ /* 0x001e220008000800 */
[----:B------:R-:W-:Y:S01]  /*0160*/  HFMA2 R0, -RZ, RZ, 0, 0 ;  /* 0x00000000ff007431 */ /* 0x000fe200000001ff */
[----:B------:R-:W-:Y:S01]  /*0170*/  UMOV UR5, URZ ;  /* 0x000000ff00057c82 */ /* 0x000fe20008000000 */
[----:B0-----:R-:W-:Y:S02]  /*0180*/  UISETP.GE.U32.AND UP1, UPT, UR13, 0x8, UPT ;  /* 0x000000080d00788c */ /* 0x001fe4000bf26070 */
[----:B------:R-:W-:-:S07]  /*0190*/  UIMAD UR21, UR4, UR13, URZ ;  /* 0x0000000d041572a4 */ /* 0x000fce000f8e02ff */
[----:B------:R-:W-:Y:S05]  /*01a0*/  BRA.U !UP1, `(.L_x_6) ;  /* 0x0000000509307547 */ /* 0x000fea000b800000 */
[----:B------:R-:W0:Y:S01]  /*01b0*/  LDCU.64 UR6, c[0x0][0x380] ;  /* 0x00007000ff0677ac */ /* 0x000e220008000a00 */
[----:B------:R-:W-:Y:S01]  /*01c0*/  MOV R21, UR25 ;  /* 0x0000001900157c02 */ /* 0x000fe20008000f00 */
[----:B------:R-:W-:Y:S01]  /*01d0*/  IMAD.U32 R27, RZ, RZ, UR25 ;  /* 0x00000019ff1b7e24 */ /* 0x000fe2000f8e00ff */
[----:B------:R-:W-:Y:S01]  /*01e0*/  MOV R25, UR25 ;  /* 0x0000001900197c02 */ /* 0x000fe20008000f00 */
[----:B------:R-:W-:Y:S01]  /*01f0*/  IMAD.MOV.U32 R0, RZ, RZ, RZ ;  /* 0x000000ffff007224 */ /* 0x000fe200078e00ff */
[----:B------:R-:W-:Y:S01]  /*0200*/  MOV R23, UR25 ;  /* 0x0000001900177c02 */ /* 0x000fe20008000f00 */
[--C-:B------:R-:W-:Y:S01]  /*0210*/  IMAD R21, R21, 0x2, R18.reuse ;  /* 0x0000000215157824 */ /* 0x100fe200078e0212 */
[----:B------:R-:W-:Y:S01]  /*0220*/  MOV R7, UR25 ;  /* 0x0000001900077c02 */ /* 0x000fe20008000f00 */
[--C-:B------:R-:W-:Y:S01]  /*0230*/  IMAD R25, R25, 0x3, R18.reuse ;  /* 0x0000000319197824 */ /* 0x100fe200078e0212 */
[----:B------:R-:W-:Y:S01]  /*0240*/  IADD3 R29, PT, PT, R18, UR25, RZ ;  /* 0x00000019121d7c10 */ /* 0x000fe2000fffe0ff */
[--C-:B------:R-:W-:Y:S01]  /*0250*/  IMAD R23, R23, 0x5, R18.reuse ;  /* 0x0000000517177824 */ /* 0x100fe200078e0212 */
[----:B------:R-:W-:Y:S01]  /*0260*/  MOV R22, R19 ;  /* 0x0000001300167202 */ /* 0x000fe20000000f00 */
[----:B------:R-:W-:Y:S01]  /*0270*/  IMAD R20, R7, 0x6, R18 ;  /* 0x0000000607147824 */ /* 0x000fe200078e0212 */
[----:B------:R-:W-:-:S02]  /*0280*/  MOV R2, R4 ;  /* 0x0000000400027202 */ /* 0x000fc40000000f00 */
[----:B------:R-:W-:Y:S02]  /*0290*/  MOV R3, R5 ;  /* 0x0000000500037202 */ /* 0x000fe40000000f00 */
[----:B------:R-:W-:Y:S01]  /*02a0*/  LEA R27, R27, R18, 0x2 ;  /* 0x000000121b1b7211 */ /* 0x000fe200078e10ff */
[----:B0-----:R-:W-:-:S04]  /*02b0*/  UIMAD.WIDE.U32 UR6, UR21, 0x4, UR6 ;  /* 0x00000004150678a5 */ /* 0x001fc8000f8e0006 */
[----:B------:R-:W-:-:S04]  /*02c0*/  UIADD3 UR5, UP1, UPT, UR6, 0x10, URZ ;  /* 0x0000001006057890 */ /* 0x000fc8000ff3e0ff */
[----:B------:R-:W-:Y:S02]  /*02d0*/  UIADD3.X UR6, UPT, UPT, URZ, UR7, URZ, UP1, !UPT ;  /* 0x00000007ff067290 */ /* 0x000fe40008ffe4ff */
[----:B------:R-:W-:Y:S01]  /*02e0*/  MOV R10, UR5 ;  /* 0x00000005000a7c02 */ /* 0x000fe20008000f00 */
[----:B------:R-:W-:-:S03]  /*02f0*/  UMOV UR5, UR20 ;  /* 0x0000001400057c82 */ /* 0x000fc60008000000 */
[----:B------:R-:W-:-:S07]  /*0300*/  MOV R13, UR6 ;  /* 0x00000006000d7c02 */ /* 0x000fce0008000f00 */
.L_x_7:
[----:B------:R-:W0:Y:S01]  /*0310*/  LDC.64 R6, c[0x0][0x388] ;  /* 0x0000e200ff067b82 */ /* 0x000e220000000a00 */
[----:B------:R-:W-:Y:S01]  /*0320*/  MOV R8, R10 ;  /* 0x0000000a00087202 */ /* 0x000fe20000000f00 */
[----:B------:R-:W-:Y:S01]  /*0330*/  IMAD.MOV.U32 R9, RZ, RZ, R13 ;  /* 0x000000ffff097224 */ /* 0x000fe200078e000d */
[----:B------:R-:W2:Y:S04]  /*0340*/  LDG.E R10, desc[UR22][R2.64] ;  /* 0x00000016020a7981 */ /* 0x000ea8000c1e1900 */
[----:B------:R-:W2:Y:S04]  /*0350*/  LDG.E R11, desc[UR22][R8.64+-0x10] ;  /* 0xfffff016080b7981 */ /* 0x000ea8000c1e1900 */
[----:B------:R-:W3:Y:S04]  /*0360*/  LDG.E R13, desc[UR22][R8.64+-0xc] ;  /* 0xfffff416080d7981 */ /* 0x000ee8000c1e1900 */
[----:B------:R-:W4:Y:S04]  /*0370*/  LDG.E R26, desc[UR22][R8.64+-0x8] ;  /* 0xfffff816081a7981 */ /* 0x000f28000c1e1900 */
[----:B------:R-:W5:Y:S04]  /*0380*/  LDG.E R24, desc[UR22][R8.64+-0x4] ;  /* 0xfffffc1608187981 */ /* 0x000f68000c1e1900 */
[----:B------:R-:W5:Y:S01]  /*0390*/  LDG.E R28, desc[UR22][R8.64+0x4] ;  /* 0x00000416081c7981 */ /* 0x000f62000c1e1900 */
[----:B0-----:R-:W-:-:S04]  /*03a0*/  IMAD.WIDE.U32 R14, R29, 0x4, R6 ;  /* 0x000000041d0e7825 */ /* 0x001fc800078e0006 */
[----:B------:R-:W-:Y:S02]  /*03b0*/  IMAD.WIDE.U32 R16, R21, 0x4, R6 ;  /* 0x0000000415107825 */ /* 0x000fe400078e0006 */
[----:B------:R-:W3:Y:S04]  /*03c0*/  LDG.E R14, desc[UR22][R14.64] ;  /* 0x000000160e0e7981 */ /* 0x000ee8000c1e1900 */
[----:B------:R3:W4:Y:S01]  /*03d0*/  LDG.E R16, desc[UR22][R16.64] ;  /* 0x0000001610107981 */ /* 0x000722000c1e1900 */
[----:B--2---:R-:W-:Y:S02]  /*03e0*/  IMAD R0, R11, R10, R0 ;  /* 0x0000000a0b007224 */ /* 0x004fe400078e0200 */
[----:B------:R-:W-:-:S06]  /*03f0*/  IMAD.WIDE.U32 R10, R25, 0x4, R6 ;  /* 0x00000004190a7825 */ /* 0x000fcc00078e0006 */
[----:B------:R-:W5:Y:S04]  /*0400*/  LDG.E R10, desc[UR22][R10.64] ;  /* 0x000000160a0a7981 */ /* 0x000f68000c1e1900 */
[----:B------:R-:W2:Y:S01]  /*0410*/  LDG.E R11, desc[UR22][R8.64+0x8] ;  /* 0x00000816080b7981 */ /* 0x000ea2000c1e1900 */
[----:B---3--:R-:W-:Y:S02]  /*0420*/  IMAD R17, R13, R14, R0 ;  /* 0x0000000e0d117224 */ /* 0x008fe400078e0200 */
[--C-:B------:R-:W-:Y:S01]  /*0430*/  IMAD.WIDE.U32 R12, R27, 0x4, R6.reuse ;  /* 0x000000041b0c7825 */ /* 0x100fe200078e0006 */
[----:B------:R-:W3:Y:S03]  /*0440*/  LDG.E R0, desc[UR22][R8.64] ;  /* 0x0000001608007981 */ /* 0x000ee6000c1e1900 */
[----:B------:R-:W-:-:S02]  /*0450*/  IMAD.WIDE.U32 R14, R23, 0x4, R6 ;  /* 0x00000004170e7825 */ /* 0x000fc400078e0006 */
[----:B------:R-:W3:Y:S02]  /*0460*/  LDG.E R13, desc[UR22][R12.64] ;  /* 0x000000160c0d7981 */ /* 0x000ee4000c1e1900 */
[----:B----4-:R-:W-:Y:S02]  /*0470*/  IMAD R26, R26, R16, R17 ;  /* 0x000000101a1a7224 */ /* 0x010fe400078e0211 */
[--C-:B------:R-:W-:Y:S01]  /*0480*/  IMAD.WIDE.U32 R16, R20, 0x4, R6.reuse ;  /* 0x0000000414107825 */ /* 0x100fe200078e0006 */
[----:B------:R-:W4:Y:S03]  /*0490*/  LDG.E R14, desc[UR22][R14.64] ;  /* 0x000000160e0e7981 */ /* 0x000f26000c1e1900 */
[----:B------:R-:W-:Y:S02]  /*04a0*/  IMAD.WIDE.U32 R6, R22, 0x4, R6 ;  /* 0x0000000416067825 */ /* 0x000fe400078e0006 */
[----:B------:R-:W2:Y:S04]  /*04b0*/  LDG.E R16, desc[UR22][R16.64] ;  /* 0x0000001610107981 */ /* 0x000ea8000c1e1900 */
[----:B------:R0:W2:Y:S04]  /*04c0*/  LDG.E R7, desc[UR22][R6.64] ;  /* 0x0000001606077981 */ /* 0x0000a8000c1e1900 */
[----:B------:R1:W2:Y:S01]  /*04d0*/  LDG.E R12, desc[UR22][R8.64+0xc] ;  /* 0x00000c16080c7981 */ /* 0x0002a2000c1e1900 */
[----:B------:R-:W-:-:S04]  /*04e0*/  UIADD3 UR5, UPT, UPT, UR5, 0x8, URZ ;  /* 0x0000000805057890 */ /* 0x000fc8000fffe0ff */
[----:B------:R-:W-:Y:S01]  /*04f0*/  UISETP.NE.AND UP1, UPT, UR5, URZ, UPT ;  /* 0x000000ff0500728c */ /* 0x000fe2000bf25270 */
[----:B0-----:R-:W-:-:S04]  /*0500*/  MOV R6, UR25 ;  /* 0x0000001900067c02 */ /* 0x001fc80008000f00 */
[C---:B------:R-:W-:Y:S02]  /*0510*/  LEA R25, R6.reuse, R25, 0x3 ;  /* 0x0000001906197211 */ /* 0x040fe400078e18ff */
[----:B------:R-:W-:Y:S01]  /*0520*/  LEA R23, R6, R23, 0x3 ;  /* 0x0000001706177211 */ /* 0x000fe200078e18ff */
[----:B-----5:R-:W-:Y:S01]  /*0530*/  IMAD R10, R24, R10, R26 ;  /* 0x0000000a180a7224 */ /* 0x020fe200078e021a */
[----:B------:R-:W-:-:S04]  /*0540*/  MOV R24, UR25 ;  /* 0x0000001900187c02 */ /* 0x000fc80008000f00 */
[C---:B------:R-:W-:Y:S01]  /*0550*/  LEA R21, R24.reuse, R21, 0x3 ;  /* 0x0000001518157211 */ /* 0x040fe200078e18ff */
[----:B------:R-:W-:-:S04]  /*0560*/  IMAD.WIDE.U32 R2, R24, 0x20, R2 ;  /* 0x0000002018027825 */ /* 0x000fc800078e0002 */
[----:B---3--:R-:W-:Y:S01]  /*0570*/  IMAD R0, R0, R13, R10 ;  /* 0x0000000d00007224 */ /* 0x008fe200078e020a */
[----:B------:R-:W-:-:S03]  /*0580*/  IADD3 R10, P0, PT, R8, 0x20, RZ ;  /* 0x00000020080a7810 */ /* 0x000fc60007f1e0ff */
[----:B----4-:R-:W-:Y:S01]  /*0590*/  IMAD R0, R28, R14, R0 ;  /* 0x0000000e1c007224 */ /* 0x010fe200078e0200 */
[----:B------:R-:W-:Y:S01]  /*05a0*/  IADD3.X R13, PT, PT, RZ, R9, RZ, P0, !PT ;  /* 0x00000009ff0d7210 */ /* 0x000fe200007fe4ff */
[----:B-1----:R-:W-:Y:S01]  /*05b0*/  IMAD.U32 R8, RZ, RZ, UR25 ;  /* 0x00000019ff087e24 */ /* 0x002fe2000f8e00ff */
[----:B------:R-:W-:Y:S01]  /*05c0*/  MOV R14, UR25 ;  /* 0x00000019000e7c02 */ /* 0x000fe20008000f00 */
[----:B------:R-:W-:Y:S02]  /*05d0*/  IMAD.U32 R9, RZ, RZ, UR25 ;  /* 0x00000019ff097e24 */ /* 0x000fe4000f8e00ff */
[----:B--2---:R-:W-:Y:S01]  /*05e0*/  IMAD R0, R11, R16, R0 ;  /* 0x000000100b007224 */ /* 0x004fe200078e0200 */
[----:B------:R-:W-:Y:S02]  /*05f0*/  MOV R11, UR25 ;  /* 0x00000019000b7c02 */ /* 0x000fe40008000f00 */
[----:B------:R-:W-:Y:S02]  /*0600*/  LEA R29, R14, R29, 0x3 ;  /* 0x0000001d0e1d7211 */ /* 0x000fe400078e18ff */
[----:B------:R-:W-:-:S02]  /*0610*/  LEA R27, R8, R27, 0x3 ;  /* 0x0000001b081b7211 */ /* 0x000fc400078e18ff */
[----:B------:R-:W-:Y:S01]  /*0620*/  LEA R20, R9, R20, 0x3 ;  /* 0x0000001409147211 */ /* 0x000fe200078e18ff */
[----:B------:R-:W-:Y:S01]  /*0630*/  IMAD R0, R12, R7, R0 ;  /* 0x000000070c007224 */ /* 0x000fe200078e0200 */
[----:B------:R-:W-:Y:S01]  /*0640*/  LEA R22, R11, R22, 0x3 ;  /* 0x000000160b167211 */ /* 0x000fe200078e18ff */
[----:B------:R-:W-:Y:S06]  /*0650*/  BRA.U UP1, `(.L_x_7) ;  /* 0xfffffffd012c7547 */ /* 0x000fec000b83ffff */
[----:B------:R-:W-:-:S05]  /*0660*/  UMOV UR5, UR15 ;  /* 0x0000000f00057c82 */ /* 0x000fca0008000000 */
.L_x_6:
[----:B------:R-:W-:-:S09]  /*0670*/  UISETP.NE.AND UP1, UPT, UR24, URZ, UPT ;  /* 0x000000ff1800728c */ /* 0x000fd2000bf25270 */
[----:B------:R-:W-:Y:S05]  /*0680*/  BRA.U !UP1, `(.L_x_8) ;  /* 0x00000005094c7547 */ /* 0x000fea000b800000 */
[----:B------:R-:W-:Y:S01]  /*0690*/  UISETP.NE.AND UP1, UPT, UR14, URZ, UPT ;  /* 0x000000ff0e00728c */ /* 0x000fe2000bf25270 */
[----:B------:R-:W-:Y:S10]  /*06a0*/  BRA.U !UP0, `(.L_x_9) ;  /* 0x0000000108987547 */ /* 0x000ff4000b800000 */
[----:B------:R-:W0:Y:S01]  /*06b0*/  LDCU.128 UR8, c[0x0][0x380] ;  /* 0x00007000ff0877ac */ /* 0x000e220008000c00 */
[----:B------:R-:W-:Y:S02]  /*06c0*/  HFMA2 R7, -RZ, RZ, 0, 2.384185791015625e-07 ;  /* 0x00000004ff077431 */ /* 0x000fe400000001ff */
[----:B------:R-:W-:Y:S01]  /*06d0*/  IMAD.U32 R3, RZ, RZ, UR5 ;  /* 0x00000005ff037e24 */ /* 0x000fe2000f8e00ff */
[----:B------:R-:W-:Y:S01]  /*06e0*/  MOV R9, 0x4 ;  /* 0x0000000400097802 */ /* 0x000fe20000000f00 */
[----:B------:R-:W1:Y:S02]  /*06f0*/  LDCU.64 UR16, c[0x0][0x380] ;  /* 0x00007000ff1077ac */ /* 0x000e640008000a00 */
[----:B------:R-:W-:Y:S01]  /*0700*/  IMAD R2, R3, UR25, R18 ;  /* 0x0000001903027c24 */ /* 0x000fe2000f8e0212 */
[----:B------:R-:W-:Y:S02]  /*0710*/  UIADD3 UR6, UPT, UPT, UR21, UR5, URZ ;  /* 0x0000000515067290 */ /* 0x000fe4000fffe0ff */
[----:B------:R-:W-:Y:S01]  /*0720*/  UIADD3 UR12, UP2, UPT, UR21, UR5, URZ ;  /* 0x00000005150c7290 */ /* 0x000fe2000ff5e0ff */
[----:B------:R-:W-:Y:S01]  /*0730*/  HFMA2 R10, -RZ, RZ, 0, 2.384185791015625e-07 ;  /* 0x00000004ff0a7431 */ /* 0x000fe200000001ff */
[----:B0-----:R-:W-:Y:S01]  /*0740*/  UIMAD.WIDE.U32 UR6, UR6, 0x4, UR8 ;  /* 0x00000004060678a5 */ /* 0x001fe2000f8e0008 */
[----:B------:R-:W-:Y:S01]  /*0750*/  IMAD.WIDE.U32 R6, R2, R7, UR10 ;  /* 0x0000000a02067e25 */ /* 0x000fe2000f8e0007 */
[----:B------:R-:W-:-:S02]  /*0760*/  UIADD3.X UR8, UPT, UPT, URZ, URZ, URZ, UP2, !UPT ;  /* 0x000000ffff087290 */ /* 0x000fc400097fe4ff */
[----:B-1----:R-:W-:Y:S01]  /*0770*/  ULEA UR9, UP2, UR12, UR16, 0x2 ;  /* 0x000000100c097291 */ /* 0x002fe2000f8410ff */
[----:B------:R-:W-:Y:S01]  /*0780*/  VIADD R2, R2, UR25 ;  /* 0x0000001902027c36 */ /* 0x000fe20008000000 */
[----:B------:R-:W-:Y:S01]  /*0790*/  MOV R13, UR7 ;  /* 0x00000007000d7c02 */ /* 0x000fe20008000f00 */
[----:B------:R0:W2:Y:S01]  /*07a0*/  LDG.E R14, desc[UR22][R6.64] ;  /* 0x00000016060e7981 */ /* 0x0000a2000c1e1900 */
[----:B------:R-:W-:Y:S01]  /*07b0*/  ULEA.HI.X UR8, UR12, UR17, UR8, 0x2, UP2 ;  /* 0x000000110c087291 */ /* 0x000fe200090f1408 */
[----:B------:R-:W-:Y:S01]  /*07c0*/  MOV R12, UR6 ;  /* 0x00000006000c7c02 */ /* 0x000fe20008000f00 */
[C---:B------:R-:W-:Y:S01]  /*07d0*/  IMAD.WIDE.U32 R8, R2.reuse, R9, UR10 ;  /* 0x0000000a02087e25 */ /* 0x040fe2000f8e0009 */
[----:B------:R-:W-:Y:S02]  /*07e0*/  IADD3 R15, PT, PT, R2, UR25, RZ ;  /* 0x00000019020f7c10 */ /* 0x000fe4000fffe0ff */
[----:B------:R-:W-:Y:S01]  /*07f0*/  MOV R2, UR9 ;  /* 0x0000000900027c02 */ /* 0x000fe20008000f00 */
[----:B------:R-:W2:Y:S01]  /*0800*/  LDG.E R13, desc[UR22][R12.64] ;  /* 0x000000160c0d7981 */ /* 0x000ea2000c1e1900 */
[----:B------:R-:W-:Y:S01]  /*0810*/  MOV R3, UR8 ;  /* 0x0000000800037c02 */ /* 0x000fe20008000f00 */
[----:B------:R-:W-:Y:S01]  /*0820*/  IMAD.MOV.U32 R17, RZ, RZ, 0x4 ;  /* 0x00000004ff117424 */ /* 0x000fe200078e00ff */
[C---:B0-----:R-:W-:Y:S01]  /*0830*/  IADD3 R6, PT, PT, R15.reuse, UR25, RZ ;  /* 0x000000190f067c10 */ /* 0x041fe2000fffe0ff */
[----:B------:R-:W-:Y:S01]  /*0840*/  IMAD.WIDE.U32 R10, R15, R10, UR10 ;  /* 0x0000000a0f0a7e25 */ /* 0x000fe2000f8e000a */
[----:B------:R-:W3:Y:S04]  /*0850*/  LDG.E R8, desc[UR22][R8.64] ;  /* 0x0000001608087981 */ /* 0x000ee8000c1e1900 */
[----:B------:R-:W3:Y:S01]  /*0860*/  LDG.E R16, desc[UR22][R2.64+0x4] ;  /* 0x0000041602107981 */ /* 0x000ee2000c1e1900 */
[----:B------:R-:W-:-:S03]  /*0870*/  IMAD.WIDE.U32 R6, R6, R17, UR10 ;  /* 0x0000000a06067e25 */ /* 0x000fc6000f8e0011 */
[----:B------:R-:W4:Y:S04]  /*0880*/  LDG.E R10, desc[UR22][R10.64] ;  /* 0x000000160a0a7981 */ /* 0x000f28000c1e1900 */
[----:B------:R-:W4:Y:S04]  /*0890*/  LDG.E R15, desc[UR22][R2.64+0x8] ;  /* 0x00000816020f7981 */ /* 0x000f28000c1e1900 */
[----:B------:R-:W5:Y:S04]  /*08a0*/  LDG.E R17, desc[UR22][R2.64+0xc] ;  /* 0x00000c1602117981 */ /* 0x000f68000c1e1900 */
[----:B------:R-:W5:Y:S01]  /*08b0*/  LDG.E R6, desc[UR22][R6.64] ;  /* 0x0000001606067981 */ /* 0x000f62000c1e1900 */
[----:B------:R-:W-:Y:S01]  /*08c0*/  UIADD3 UR5, UPT, UPT, UR5, 0x4, URZ ;  /* 0x0000000405057890 */ /* 0x000fe2000fffe0ff */
[----:B--2---:R-:W-:-:S04]  /*08d0*/  IMAD R13, R13, R14, R0 ;  /* 0x0000000e0d0d7224 */ /* 0x004fc800078e0200 */
[----:B---3--:R-:W-:-:S04]  /*08e0*/  IMAD R8, R16, R8, R13 ;  /* 0x0000000810087224 */ /* 0x008fc800078e020d */
[----:B----4-:R-:W-:-:S04]  /*08f0*/  IMAD R8, R15, R10, R8 ;  /* 0x0000000a0f087224 */ /* 0x010fc800078e0208 */
[----:B-----5:R-:W-:-:S07]  /*0900*/  IMAD R0, R17, R6, R8 ;  /* 0x0000000611007224 */ /* 0x020fce00078e0208 */
.L_x_9:
[----:B------:R-:W-:Y:S05]  /*0910*/  BRA.U !UP1, `(.L_x_8) ;  /* 0x0000000109a87547 */ /* 0x000fea000b800000 */
[----:B------:R-:W-:Y:S01]  /*0920*/  UISETP.NE.AND UP2, UPT, UR14, 0x1, UPT ;  /* 0x000000010e00788c */ /* 0x000fe2000bf45270 */
[----:B------:R-:W-:Y:S01]  /*0930*/  MOV R3, UR5 ;  /* 0x0000000500037c02 */ /* 0x000fe20008000f00 */
[----:B------:R-:W-:Y:S01]  /*0940*/  ULOP3.LUT UP1, URZ, UR13, 0x1, URZ, 0xc0, !UPT ;  /* 0x000000010dff7892 */ /* 0x000fe2000f82c0ff */
[----:B------:R-:W-:-:S03]  /*0950*/  MOV R7, 0x4 ;  /* 0x0000000400077802 */ /* 0x000fc60000000f00 */
[----:B------:R-:W-:Y:S02]  /*0960*/  PLOP3.LUT P0, PT, PT, PT, UP2, 0x80, 0x8 ;  /* 0x000000000008781c */ /* 0x000fe40003f0f028 */
[----:B------:R-:W-:-:S03]  /*0970*/  PLOP3.LUT P1, PT, PT, PT, UP1, 0x80, 0x8 ;  /* 0x000000000008781c */ /* 0x000fc60003f2f018 */
[----:B------:R-:W0:Y:S01]  /*0980*/  @UP2 LDCU.128 UR8, c[0x0][0x380] ;  /* 0x00007000ff0827ac */ /* 0x000e220008000c00 */
[----:B------:R-:W1:Y:S01]  /*0990*/  @UP2 LDCU.64 UR12, c[0x0][0x380] ;  /* 0x00007000ff0c27ac */ /* 0x000e620008000a00 */
[----:B------:R-:W2:Y:S06]  /*09a0*/  @UP1 LDCU.128 UR16, c[0x0][0x380] ;  /* 0x00007000ff1017ac */ /* 0x000eac0008000c00 */
[----:B------:R-:W-:Y:S01]  /*09b0*/  @P0 IMAD R6, R3, UR25, R18 ;  /* 0x0000001903060c24 */ /* 0x000fe2000f8e0212 */
[----:B------:R-:W-:Y:S02]  /*09c0*/  @UP2 UIADD3 UR6, UPT, UPT, UR21, UR5, URZ ;  /* 0x0000000515062290 */ /* 0x000fe4000fffe0ff */
[----:B------:R-:W-:-:S02]  /*09d0*/  @UP2 UIADD3 UR7, UP3, UPT, UR21, UR5, URZ ;  /* 0x0000000515072290 */ /* 0x000fc4000ff7e0ff */
[----:B------:R-:W-:Y:S02]  /*09e0*/  @UP2 UIADD3 UR5, UPT, UPT, UR5, 0x2, URZ ;  /* 0x0000000205052890 */ /* 0x000fe4000fffe0ff */
[----:B0-----:R-:W-:Y:S01]  /*09f0*/  @UP2 UIMAD.WIDE.U32 UR8, UR6, 0x4, UR8 ;  /* 0x00000004060828a5 */ /* 0x001fe2000f8e0008 */
[CC--:B------:R-:W-:Y:S01]  /*0a00*/  @P0 IMAD.WIDE.U32 R2, R6.reuse, R7.reuse, UR10 ;  /* 0x0000000a06020e25 */ /* 0x0c0fe2000f8e0007 */
[----:B------:R-:W-:Y:S01]  /*0a10*/  @UP2 UIADD3.X UR6, UPT, UPT, URZ, URZ, URZ, UP3, !UPT ;  /* 0x000000ffff062290 */ /* 0x000fe20009ffe4ff */
[----:B------:R-:W-:Y:S01]  /*0a20*/  @P0 IADD3 R6, PT, PT, R6, UR25, RZ ;  /* 0x0000001906060c10 */ /* 0x000fe2000fffe0ff */
[----:B-1----:R-:W-:Y:S01]  /*0a30*/  @UP2 ULEA UR12, UP3, UR7, UR12, 0x2 ;  /* 0x0000000c070c2291 */ /* 0x002fe2000f8610ff */
[----:B------:R-:W-:Y:S01]  /*0a40*/  IMAD.U32 R15, RZ, RZ, UR25 ;  /* 0x00000019ff0f7e24 */ /* 0x000fe2000f8e00ff */
[----:B------:R-:W-:Y:S01]  /*0a50*/  MOV R9, UR9 ;  /* 0x0000000900097c02 */ /* 0x000fe20008000f00 */
[----:B------:R0:W3:Y:S01]  /*0a60*/  @P0 LDG.E R14, desc[UR22][R2.64] ;  /* 0x00000016020e0981 */ /* 0x0000e2000c1e1900 */
[----:B------:R-:W-:Y:S01]  /*0a70*/  @UP2 ULEA.HI.X UR13, UR7, UR13, UR6, 0x2, UP3 ;  /* 0x0000000d070d2291 */ /* 0x000fe200098f1406 */
[----:B------:R-:W-:Y:S01]  /*0a80*/  MOV R8, UR8 ;  /* 0x0000000800087c02 */ /* 0x000fe20008000f00 */
[----:B------:R-:W-:Y:S01]  /*0a90*/  @UP1 UIADD3 UR6, UPT, UPT, UR21, UR5, URZ ;  /* 0x0000000515061290 */ /* 0x000fe2000fffe0ff */
[----:B--2---:R-:W-:Y:S01]  /*0aa0*/  MOV R12, UR18 ;  /* 0x00000012000c7c02 */ /* 0x004fe20008000f00 */
[----:B------:R-:W-:Y:S01]  /*0ab0*/  @P1 IMAD R15, R15, UR5, R18 ;  /* 0x000000050f0f1c24 */ /* 0x000fe2000f8e0212 */
[----:B------:R-:W-:Y:S01]  /*0ac0*/  MOV R13, UR19 ;  /* 0x00000013000d7c02 */ /* 0x000fe20008000f00 */
[----:B------:R-:W-:Y:S01]  /*0ad0*/  @UP1 UIMAD.WIDE.U32 UR6, UR6, 0x4, UR16 ;  /* 0x00000004060618a5 */ /* 0x000fe2000f8e0010 */
[----:B------:R-:W-:Y:S01]  /*0ae0*/  @P0 IMAD.WIDE.U32 R6, R6, R7, UR10 ;  /* 0x0000000a06060e25 */ /* 0x000fe2000f8e0007 */
[----:B------:R-:W-:Y:S01]  /*0af0*/  MOV R11, UR13 ;  /* 0x0000000d000b7c02 */ /* 0x000fe20008000f00 */
[----:B------:R-:W3:Y:S02]  /*0b00*/  @P0 LDG.E R9, desc[UR22][R8.64] ;  /* 0x0000001608090981 */ /* 0x000ee4000c1e1900 */
[----:B------:R-:W-:-:S02]  /*0b10*/  IMAD.U32 R10, RZ, RZ, UR12 ;  /* 0x0000000cff0a7e24 */ /* 0x000fc4000f8e00ff */
[----:B0-----:R-:W-:Y:S01]  /*0b20*/  @P1 IMAD.WIDE.U32 R2, R15, 0x4, R12 ;  /* 0x000000040f021825 */ /* 0x001fe200078e000c */
[----:B------:R-:W-:Y:S01]  /*0b30*/  MOV R13, UR7 ;  /* 0x00000007000d7c02 */ /* 0x000fe20008000f00 */
[----:B------:R-:W2:Y:S01]  /*0b40*/  @P0 LDG.E R6, desc[UR22][R6.64] ;  /* 0x0000001606060981 */ /* 0x000ea2000c1e1900 */
[----:B------:R-:W-:-:S03]  /*0b50*/  MOV R12, UR6 ;  /* 0x00000006000c7c02 */ /* 0x000fc60008000f00 */
[----:B------:R-:W2:Y:S04]  /*0b60*/  @P0 LDG.E R11, desc[UR22][R10.64+0x4] ;  /* 0x000004160a0b0981 */ /* 0x000ea8000c1e1900 */
[----:B------:R-:W4:Y:S04]  /*0b70*/  @P1 LDG.E R2, desc[UR22][R2.64] ;  /* 0x0000001602021981 */ /* 0x000f28000c1e1900 */
[----:B------:R-:W4:Y:S01]  /*0b80*/  @P1 LDG.E R13, desc[UR22][R12.64] ;  /* 0x000000160c0d1981 */ /* 0x000f22000c1e1900 */
[----:B---3--:R-:W-:-:S04]  /*0b90*/  @P0 IMAD R14, R9, R14, R0 ;  /* 0x0000000e090e0224 */ /* 0x008fc800078e0200 */
[----:B--2---:R-:W-:-:S04]  /*0ba0*/  @P0 IMAD R0, R11, R6, R14 ;  /* 0x000000060b000224 */ /* 0x004fc800078e020e */
[----:B----4-:R-:W-:-:S07]  /*0bb0*/  @P1 IMAD R0, R13, R2, R0 ;  /* 0x000000020d001224 */ /* 0x010fce00078e0200 */
.L_x_8:
[----:B------:R-:W0:Y:S01]  /*0bc0*/  LDCU UR5, c[0x0][0x39c] ;  /* 0x00007380ff0577ac */ /* 0x000e220008000800 */
[----:B------:R-:W1:Y:S01]  /*0bd0*/  LDC.64 R2, c[0x0][0x390] ;  /* 0x0000e400ff027b82 */ /* 0x000e620000000a00 */
[----:B------:R-:W-:-:S05]  /*0be0*/  MOV R7, UR25 ;  /* 0x0000001900077c02 */ /* 0x000fca0008000f00 */
[----:B------:R-:W-:Y:S01]  /*0bf0*/  IMAD R7, R7, UR4, R18 ;  /* 0x0000000407077c24 */ /* 0x000fe2000f8e0212 */
[----:B------:R-:W-:-:S04]  /*0c00*/  UIADD3 UR4, UPT, UPT, UR4, 0x1, URZ ;  /* 0x0000000104047890 */ /* 0x000fc8000fffe0ff */
[----:B0-----:R-:W-:-:S06]  /*0c10*/  UISETP.NE.AND UP1, UPT, UR4, UR5, UPT ;  /* 0x000000050400728c */ /* 0x001fcc000bf25270 */
[----:B------:R-:W-:Y:S01]  /*0c20*/  PLOP3.LUT P0, PT, PT, PT, UP1, 0x80, 0x8 ;  /* 0x000000000008781c */ /* 0x000fe20003f0f018 */
[----:B-1----:R-:W-:-:S05]  /*0c30*/  IMAD.WIDE.U32 R2, R7, 0x4, R2 ;  /* 0x0000000407027825 */ /* 0x002fca00078e0002 */
[----:B------:R0:W-:Y:S07]  /*0c40*/  STG.E desc[UR22][R2.64], R0 ;  /* 0x0000000002007986 */ /* 0x0001ee000c101916 */
[----:B------:R-:W-:Y:S05]  /*0c50*/  @!P0 EXIT ;  /* 0x000000000000894d */ /* 0x000fea0003800000 */
[----:B------:R-:W-:Y:S05]  /*0c60*/  BRA `(.L_x_10) ;  /* 0xfffffff400387947 */ /* 0x000fea000383ffff */
.L_x_5:
[C---:B------:R-:W-:Y:S01]  /*0c70*/  ISETP.GE.U32.AND P1, PT, R0.reuse, 0x8, PT ;  /* 0x000000080000780c */ /* 0x040fe20003f26070 */
[----:B------:R-:W-:Y:S01]  /*0c80*/  IMAD.MOV.U32 R3, RZ, RZ, RZ ;  /* 0x000000ffff037224 */ /* 0x000fe200078e00ff */
[----:B------:R-:W-:-:S04]  /*0c90*/  LOP3.LUT R2, R0, 0x7, RZ, 0xc0, !PT ;  /* 0x0000000700027812 */ /* 0x000fc800078ec0ff */
[----:B------:R-:W-:-:S07]  /*0ca0*/  ISETP.NE.AND P0, PT, R2, RZ, PT ;  /* 0x000000ff0200720c */ /* 0x000fce0003f05270 */
[----:B------:R-:W-:Y:S06]  /*0cb0*/  @!P1 BRA `(.L_x_11) ;  /* 0x00000000007c9947 */ /* 0x000fec0003800000 */
[----:B------:R-:W0:Y:S01]  /*0cc0*/  LDC.64 R4, c[0x0][0x390] ;  /* 0x0000e400ff047b82 */ /* 0x000e220000000a00 */
[----:B------:R-:W-:Y:S01]  /*0cd0*/  LOP3.LUT R3, R0, 0x7ffffff8, RZ, 0xc0, !PT ;  /* 0x7ffffff800037812 */ /* 0x000fe200078ec0ff */
[----:B------:R-:W-:-:S06]  /*0ce0*/  UMOV UR4, URZ ;  /* 0x000000ff00047c82 */ /* 0x000fcc0008000000 */
.L_x_12:
[----:B--2---:R-:W-:Y:S01]  /*0cf0*/  MOV R7, UR4 ;  /* 0x0000000400077c02 */ /* 0x004fe20008000f00 */
[----:B------:R-:W-:-:S04]  /*0d00*/  UIADD3 UR4, UPT, UPT, UR4, 0x8, URZ ;  /* 0x0000000804047890 */ /* 0x000fc8000fffe0ff */
[----:B-1----:R-:W-:Y:S02]  /*0d10*/  IMAD R7, R7, UR25, R18 ;  /* 0x0000001907077c24 */ /* 0x002fe4000f8e0212 */
[----:B------:R-:W-:-:S03]  /*0d20*/  ISETP.NE.AND P1, PT, R3, UR4, PT ;  /* 0x0000000403007c0c */ /* 0x000fc6000bf25270 */
[C---:B------:R-:W-:Y:S01]  /*0d30*/  IADD3 R9, PT, PT, R7.reuse, UR25, RZ ;  /* 0x0000001907097c10 */ /* 0x040fe2000fffe0ff */
[----:B0-----:R-:W-:-:S03]  /*0d40*/  IMAD.WIDE.U32 R6, R7, 0x4, R4 ;  /* 0x0000000407067825 */ /* 0x001fc600078e0004 */
[C---:B------:R-:W-:Y:S01]  /*0d50*/  IADD3 R11, PT, PT, R9.reuse, UR25, RZ ;  /* 0x00000019090b7c10 */ /* 0x040fe2000fffe0ff */
[--C-:B------:R-:W-:Y:S01]  /*0d60*/  IMAD.WIDE.U32 R8, R9, 0x4, R4.reuse ;  /* 0x0000000409087825 */ /* 0x100fe200078e0004 */
[----:B------:R2:W-:Y:S02]  /*0d70*/  STG.E desc[UR22][R6.64], RZ ;  /* 0x000000ff06007986 */ /* 0x0005e4000c101916 */
[C---:B------:R-:W-:Y:S01]  /*0d80*/  IADD3 R13, PT, PT, R11.reuse, UR25, RZ ;  /* 0x000000190b0d7c10 */ /* 0x040fe2000fffe0ff */
[--C-:B------:R-:W-:Y:S01]  /*0d90*/  IMAD.WIDE.U32 R10, R11, 0x4, R4.reuse ;  /* 0x000000040b0a7825 */ /* 0x100fe200078e0004 */
[----:B------:R2:W-:Y:S03]  /*0da0*/  STG.E desc[UR22][R8.64], RZ ;  /* 0x000000ff08007986 */ /* 0x0005e6000c101916 */
[C---:B------:R-:W-:Y:S01]  /*0db0*/  VIADD R15, R13.reuse, UR25 ;  /* 0x000000190d0f7c36 */ /* 0x040fe20008000000 */
[----:B------:R2:W-:Y:S01]  /*0dc0*/  STG.E desc[UR22][R10.64], RZ ;  /* 0x000000ff0a007986 */ /* 0x0005e2000c101916 */
[----:B------:R-:W-:-:S03]  /*0dd0*/  IMAD.WIDE.U32 R12, R13, 0x4, R4 ;  /* 0x000000040d0c7825 */ /* 0x000fc600078e0004 */
[C---:B------:R-:W-:Y:S01]  /*0de0*/  IADD3 R17, PT, PT, R15.reuse, UR25, RZ ;  /* 0x000000190f117c10 */ /* 0x040fe2000fffe0ff */
[--C-:B------:R-:W-:Y:S01]  /*0df0*/  IMAD.WIDE.U32 R14, R15, 0x4, R4.reuse ;  /* 0x000000040f0e7825 */ /* 0x100fe200078e0004 */
[----:B------:R2:W-:Y:S02]  /*0e00*/  STG.E desc[UR22][R12.64], RZ ;  /* 0x000000ff0c007986 */ /* 0x0005e4000c101916 */
[C---:B------:R-:W-:Y:S01]  /*0e10*/  IADD3 R21, PT, PT, R17.reuse, UR25, RZ ;  /* 0x0000001911157c10 */ /* 0x040fe2000fffe0ff */
[--C-:B------:R-:W-:Y:S01]  /*0e20*/  IMAD.WIDE.U32 R16, R17, 0x4, R4.reuse ;  /* 0x0000000411107825 */ /* 0x100fe200078e0004 */
[----:B------:R2:W-:Y:S02]  /*0e30*/  STG.E desc[UR22][R14.64], RZ ;  /* 0x000000ff0e007986 */ /* 0x0005e4000c101916 */
[C---:B------:R-:W-:Y:S01]  /*0e40*/  IADD3 R23, PT, PT, R21.reuse, UR25, RZ ;  /* 0x0000001915177c10 */ /* 0x040fe2000fffe0ff */
[--C-:B------:R-:W-:Y:S01]  /*0e50*/  IMAD.WIDE.U32 R20, R21, 0x4, R4.reuse ;  /* 0x0000000415147825 */ /* 0x100fe200078e0004 */
[----:B------:R2:W-:Y:S03]  /*0e60*/  STG.E desc[UR22][R16.64], RZ ;  /* 0x000000ff10007986 */ /* 0x0005e6000c101916 */
[----:B------:R-:W-:Y:S01]  /*0e70*/  IMAD.WIDE.U32 R22, R23, 0x4, R4 ;  /* 0x0000000417167825 */ /* 0x000fe200078e0004 */
[----:B------:R2:W-:Y:S04]  /*0e80*/  STG.E desc[UR22][R20.64], RZ ;  /* 0x000000ff14007986 */ /* 0x0005e8000c101916 */
[----:B------:R2:W-:Y:S01]  /*0e90*/  STG.E desc[UR22][R22.64], RZ ;  /* 0x000000ff16007986 */ /* 0x0005e2000c101916 */
[----:B------:R-:W-:Y:S05]  /*0ea0*/  @P1 BRA `(.L_x_12) ;  /* 0xfffffffc00901947 */ /* 0x000fea000383ffff */
.L_x_11:
[----:B------:R-:W-:Y:S05]  /*0eb0*/  @!P0 EXIT ;  /* 0x000000000000894d */ /* 0x000fea0003800000 */
[----:B------:R-:W-:Y:S02]  /*0ec0*/  ISETP.GE.U32.AND P0, PT, R2, 0x4, PT ;  /* 0x000000040200780c */ /* 0x000fe40003f06070 */
[----:B--2---:R-:W-:-:S04]  /*0ed0*/  LOP3.LUT R12, R0, 0x3, RZ, 0xc0, !PT ;  /* 0x00000003000c7812 */ /* 0x004fc800078ec0ff */
[----:B------:R-:W-:-:S07]  /*0ee0*/  ISETP.NE.AND P1, PT, R12, RZ, PT ;  /* 0x000000ff0c00720c */ /* 0x000fce0003f25270 */
[----:B------:R-:W-:Y:S06]  /*0ef0*/  @!P0 BRA `(.L_x_13) ;  /* 0x0000000000388947 */ /* 0x000fec0003800000 */
[----:B------:R-:W0:Y:S01]  /*0f00*/  LDC.64 R10, c[0x0][0x390] ;  /* 0x0000e400ff0a7b82 */ /* 0x000e220000000a00 */
[C---:B-1----:R-:W-:Y:S01]  /*0f10*/  IMAD R5, R3.reuse, UR25, R18 ;  /* 0x0000001903057c24 */ /* 0x042fe2000f8e0212 */
[----:B------:R-:W-:-:S04]  /*0f20*/  IADD3 R3, PT, PT, R3, 0x4, RZ ;  /* 0x0000000403037810 */ /* 0x000fc80007ffe0ff */
[----:B------:R-:W-:-:S05]  /*0f30*/  IADD3 R7, PT, PT, R5, UR25, RZ ;  /* 0x0000001905077c10 */ /* 0x000fca000fffe0ff */
[----:B------:R-:W-:-:S05]  /*0f40*/  VIADD R9, R7, UR25 ;  /* 0x0000001907097c36 */ /* 0x000fca0008000000 */
[----:B------:R-:W-:Y:S01]  /*0f50*/  IADD3 R13, PT, PT, R9, UR25, RZ ;  /* 0x00000019090d7c10 */ /* 0x000fe2000fffe0ff */
[----:B0-----:R-:W-:-:S04]  /*0f60*/  IMAD.WIDE.U32 R4, R5, 0x4, R10 ;  /* 0x0000000405047825 */ /* 0x001fc800078e000a */
[--C-:B------:R-:W-:Y:S01]  /*0f70*/  IMAD.WIDE.U32 R6, R7, 0x4, R10.reuse ;  /* 0x0000000407067825 */ /* 0x100fe200078e000a */
[----:B------:R0:W-:Y:S03]  /*0f80*/  STG.E desc[UR22][R4.64], RZ ;  /* 0x000000ff04007986 */ /* 0x0001e6000c101916 */
[--C-:B------:R-:W-:Y:S01]  /*0f90*/  IMAD.WIDE.U32 R8, R9, 0x4, R10.reuse ;  /* 0x0000000409087825 */ /* 0x100fe200078e000a */
[----:B------:R0:W-:Y:S03]  /*0fa0*/  STG.E desc[UR22][R6.64], RZ ;  /* 0x000000ff06007986 */ /* 0x0001e6000c101916 */
[----:B------:R-:W-:Y:S01]  /*0fb0*/  IMAD.WIDE.U32 R10, R13, 0x4, R10 ;  /* 0x000000040d0a7825 */ /* 0x000fe200078e000a */
[----:B------:R0:W-:Y:S04]  /*0fc0*/  STG.E desc[UR22][R8.64], RZ ;  /* 0x000000ff08007986 */ /* 0x0001e8000c101916 */
[----:B------:R0:W-:Y:S02]  /*0fd0*/  STG.E desc[UR22][R10.64], RZ ;  /* 0x000000ff0a007986 */ /* 0x0001e4000c101916 */
.L_x_13:
[----:B------:R-:W-:Y:S05]  /*0fe0*/  @!P1 EXIT ;  /* 0x000000000000994d */ /* 0x000fea0003800000 */
[----:B------:R-:W-:Y:S02]  /*0ff0*/  ISETP.NE.AND P0, PT, R12, 0x1, PT ;  /* 0x000000010c00780c */ /* 0x000fe40003f05270 */
[----:B------:R-:W-:-:S04]  /*1000*/  LOP3.LUT R0, R0, 0x1, RZ, 0xc0, !PT ;  /* 0x0000000100007812 */ /* 0x000fc800078ec0ff */
[----:B------:R-:W-:-:S07]  /*1010*/  ISETP.NE.U32.AND P1, PT, R0, 0x1, PT ;  /* 0x000000010000780c */ /* 0x000fce0003f25070 */
[----:B------:R-:W-:Y:S06]  /*1020*/  @!P0 BRA `(.L_x_14) ;  /* 0x0000000000208947 */ /* 0x000fec0003800000 */
[----:B0-----:R-:W0:Y:S01]  /*1030*/  LDC.64 R4, c[0x0][0x390] ;  /* 0x0000e400ff047b82 */ /* 0x001e220000000a00 */
[C---:B-1----:R-:W-:Y:S01]  /*1040*/  IMAD R7, R3.reuse, UR25, R18 ;  /* 0x0000001903077c24 */ /* 0x042fe2000f8e0212 */
[----:B------:R-:W-:-:S04]  /*1050*/  IADD3 R3, PT, PT, R3, 0x2, RZ ;  /* 0x0000000203037810 */ /* 0x000fc80007ffe0ff */
[C---:B------:R-:W-:Y:S01]  /*1060*/  IADD3 R9, PT, PT, R7.reuse, UR25, RZ ;  /* 0x0000001907097c10 */ /* 0x040fe2000fffe0ff */
[----:B0-----:R-:W-:-:S04]  /*1070*/  IMAD.WIDE.U32 R6, R7, 0x4, R4 ;  /* 0x0000000407067825 */ /* 0x001fc800078e0004 */
[----:B------:R-:W-:Y:S01]  /*1080*/  IMAD.WIDE.U32 R4, R9, 0x4, R4 ;  /* 0x0000000409047825 */ /* 0x000fe200078e0004 */
[----:B------:R2:W-:Y:S04]  /*1090*/  STG.E desc[UR22][R6.64], RZ ;  /* 0x000000ff06007986 */ /* 0x0005e8000c101916 */
[----:B------:R2:W-:Y:S02]  /*10a0*/  STG.E desc[UR22][R4.64], RZ ;  /* 0x000000ff04007986 */ /* 0x0005e4000c101916 */
.L_x_14:
[----:B------:R-:W-:Y:S05]  /*10b0*/  @P1 EXIT ;  /* 0x000000000000194d */ /* 0x000fea0003800000 */
[----:B0-2---:R-:W0:Y:S01]  /*10c0*/  LDC.64 R4, c[0x0][0x390] ;  /* 0x0000e400ff047b82 */ /* 0x005e220000000a00 */
[----:B-1----:R-:W-:-:S04]  /*10d0*/  IMAD R3, R3, UR25, R18 ;  /* 0x0000001903037c24 */ /* 0x002fc8000f8e0212 */
[----:B0-----:R-:W-:-:S05]  /*10e0*/  IMAD.WIDE.U32 R2, R3, 0x4, R4 ;  /* 0x0000000403027825 */ /* 0x001fca00078e0004 */
[----:B------:R-:W-:Y:S01]  /*10f0*/  STG.E desc[UR22][R2.64], RZ ;  /* 0x000000ff02007986 */ /* 0x000fe2000c101916 */
[----:B------:R-:W-:Y:S05]  /*1100*/  EXIT ;  /* 0x000000000000794d */ /* 0x000fea0003800000 */
.L_x_15:
        /* <DEDUP_REMOVED lines=15> */
.L_x_29:


//--------------------- .text._Z17mat_mult_row_wisePiS_S_ii --------------------------
	.section	.text._Z17mat_mult_row_wisePiS_S_ii,"ax",@progbits
	.align	128
        .global         _Z17mat_mult_row_wisePiS_S_ii
        .type           _Z17mat_mult_row_wisePiS_S_ii,@function
        .size           _Z17mat_mult_row_wisePiS_S_ii,(.L_x_30 - _Z17mat_mult_row_wisePiS_S_ii)
        .other          _Z17mat_mult_row_wisePiS_S_ii,@"STO_CUDA_ENTRY STV_DEFAULT"
_Z17mat_mult_row_wisePiS_S_ii:
.text._Z17mat_mult_row_wisePiS_S_ii:
[----:B------:R-:W-:Y:S08]  /*0000*/  LDC R1, c[0x0][0x37c] ;  /* 0x0000df00ff017b82 */ /* 0x000ff00000000800 */
[----:B------:R-:W0:Y:S02]  /*0010*/  LDC R11, c[0x0][0x39c] ;  /* 0x0000e700ff0b7b82 */ /* 0x000e240000000800 */
[----:B0-----:R-:W-:-:S13]  /*0020*/  ISETP.GE.AND P0, PT, R11, 0x1, PT ;  /* 0x000000010b00780c */ /* 0x001fda0003f06270 */
[----:B------:R-:W-:Y:S05]  /*0030*/  @!P0 EXIT ;  /* 0x000000000000894d */ /* 0x000fea0003800000 */
[----:B------:R-:W0:Y:S01]  /*0040*/  S2R R2, SR_TID.X ;  /* 0x0000000000027919 */ /* 0x000e220000002100 */
[----:B------:R-:W1:Y:S01]  /*0050*/  LDCU UR5, c[0x0][0x398] ;  /* 0x00007300ff0577ac */ /* 0x000e620008000800 */
[----:B------:R-:W2:Y:S01]  /*0060*/  LDCU.64 UR10, c[0x0][0x358] ;  /* 0x00006b00ff0a77ac */ /* 0x000ea20008000a00 */
[----:B-1----:R-:W-:Y:S01]  /*0070*/  UISETP.GE.AND UP0, UPT, UR5, 0x1, UPT ;  /* 0x000000010500788c */ /* 0x002fe2000bf06270 */
[----:B0-----:R-:W-:-:S08]  /*0080*/  IMAD R0, R2, R11, RZ ;  /* 0x0000000b02007224 */ /* 0x001fd000078e02ff */
[----:B--2---:R-:W-:Y:S05]  /*0090*/  BRA.U !UP0, `(.L_x_16) ;  /* 0x0000000908807547 */ /* 0x004fea000b800000 */
[----:B------:R-:W0:Y:S01]  /*00a0*/  LDCU.64 UR12, c[0x0][0x380] ;  /* 0x00007000ff0c77ac */ /* 0x000e220008000a00 */
[----:B------:R-:W-:Y:S02]  /*00b0*/  IMAD R2, R2, UR5, RZ ;  /* 0x0000000502027c24 */ /* 0x000fe4000f8e02ff */
[----:B------:R-:W-:Y:S01]  /*00c0*/  HFMA2 R5, -RZ, RZ, 0, 0 ;  /* 0x00000000ff057431 */ /* 0x000fe200000001ff */
[----:B------:R-:W-:Y:S01]  /*00d0*/  SHF.L.U32 R4, R11, 0x3, RZ ;  /* 0x000000030b047819 */ /* 0x000fe200000006ff */
[----:B------:R-:W-:Y:S02]  /*00e0*/  ULOP3.LUT UR6, UR5, 0x7ffffff8, URZ, 0xc0, !UPT ;  /* 0x7ffffff805067892 */ /* 0x000fe4000f8ec0ff */
[----:B------:R-:W-:Y:S02]  /*00f0*/  ULOP3.LUT UR8, UR5, 0x7, URZ, 0xc0, !UPT ;  /* 0x0000000705087892 */ /* 0x000fe4000f8ec0ff */
[----:B------:R-:W-:Y:S02]  /*0100*/  ULOP3.LUT UR5, UR5, 0x3, URZ, 0xc0, !UPT ;  /* 0x0000000305057892 */ /* 0x000fe4000f8ec0ff */
[----:B------:R-:W-:Y:S01]  /*0110*/  UIADD3 UR7, UPT, UPT, -UR6, URZ, URZ ;  /* 0x000000ff06077290 */ /* 0x000fe2000fffe1ff */
[----:B0-----:R-:W-:-:S04]  /*0120*/  LEA R3, P0, R2, UR12, 0x2 ;  /* 0x0000000c02037c11 */ /* 0x001fc8000f8010ff */
[----:B------:R-:W-:Y:S02]  /*0130*/  IADD3 R3, P1, PT, R3, 0x10, RZ ;  /* 0x0000001003037810 */ /* 0x000fe40007f3e0ff */
[----:B------:R-:W-:-:S04]  /*0140*/  LEA.HI.X R6, R2, UR13, RZ, 0x2, P0 ;  /* 0x0000000d02067c11 */ /* 0x000fc800080f14ff */
[----:B------:R-:W-:-:S07]  /*0150*/  IADD3.X R6, PT, PT, RZ, R6, RZ, P1, !PT ;  /* 0x00000006ff067210 */ /* 0x000fce0000ffe4ff */
.L_x_22:
[----:B0-----:R-:W0:Y:S01]  /*0160*/  LDCU UR12, c[0x0][0x398] ;  /* 0x00007300ff0c77ac */ /* 0x001e220008000800 */
[----:B------:R-:W-:Y:S01]  /*0170*/  IMAD.MOV.U32 R10, RZ, RZ, RZ ;  /* 0x000000ffff0a7224 */ /* 0x000fe200078e00ff */
[----:B------:R-:W-:Y:S01]  /*0180*/  UMOV UR4, URZ ;  /* 0x000000ff00047c82 */ /* 0x000fe20008000000 */
[----:B0-----:R-:W-:-:S09]  /*0190*/  UISETP.GE.U32.AND UP0, UPT, UR12, 0x8, UPT ;  /* 0x000000080c00788c */ /* 0x001fd2000bf06070 */
[----:B------:R-:W-:Y:S05]  /*01a0*/  BRA.U !UP0, `(.L_x_17) ;  /* 0x0000000108f47547 */ /* 0x000fea000b800000 */
[----:B------:R-:W0:Y:S01]  /*01b0*/  LDC R8, c[0x0][0x39c] ;  /* 0x0000e700ff087b82 */ /* 0x000e220000000800 */
[----:B------:R-:W-:Y:S01]  /*01c0*/  MOV R10, RZ ;  /* 0x000000ff000a7202 */ /* 0x000fe20000000f00 */
[----:B------:R-:W-:Y:S01]  /*01d0*/  IMAD.MOV.U32 R26, RZ, RZ, R6 ;  /* 0x000000ffff1a7224 */ /* 0x000fe200078e0006 */
[----:B------:R-:W-:Y:S01]  /*01e0*/  MOV R24, R3 ;  /* 0x0000000300187202 */ /* 0x000fe20000000f00 */
[----:B------:R-:W-:-:S04]  /*01f0*/  UMOV UR4, UR7 ;  /* 0x0000000700047c82 */ /* 0x000fc80008000000 */
[----:B------:R-:W1:Y:S01]  /*0200*/  LDC.64 R12, c[0x0][0x388] ;  /* 0x0000e200ff0c7b82 */ /* 0x000e620000000a00 */
[----:B0-----:R-:W-:Y:S01]  /*0210*/  IADD3 R7, PT, PT, R5, R8, RZ ;  /* 0x0000000805077210 */ /* 0x001fe20007ffe0ff */
[C-C-:B------:R-:W-:Y:S01]  /*0220*/  IMAD R11, R8.reuse, 0x3, R5.reuse ;  /* 0x00000003080b7824 */ /* 0x140fe200078e0205 */
[C---:B------:R-:W-:Y:S01]  /*0230*/  LEA R9, R8.reuse, R5, 0x1 ;  /* 0x0000000508097211 */ /* 0x040fe200078e08ff */
[C-C-:B------:R-:W-:Y:S02]  /*0240*/  IMAD R25, R8.reuse, 0x4, R5.reuse ;  /* 0x0000000408197824 */ /* 0x140fe400078e0205 */
[C-C-:B------:R-:W-:Y:S02]  /*0250*/  IMAD R27, R8.reuse, 0x5, R5.reuse ;  /* 0x00000005081b7824 */ /* 0x140fe400078e0205 */
[C-C-:B------:R-:W-:Y:S02]  /*0260*/  IMAD R29, R8.reuse, 0x6, R5.reuse ;  /* 0x00000006081d7824 */ /* 0x140fe400078e0205 */
[----:B------:R-:W-:-:S02]  /*0270*/  IMAD R8, R8, 0x7, R5 ;  /* 0x0000000708087824 */ /* 0x000fc400078e0205 */
[----:B-1----:R-:W-:-:S07]  /*0280*/  IMAD.WIDE.U32 R16, R5, 0x4, R12 ;  /* 0x0000000405107825 */ /* 0x002fce00078e000c */
.L_x_18:
[----:B------:R-:W-:Y:S01]  /*0290*/  MOV R14, R24 ;  /* 0x00000018000e7202 */ /* 0x000fe20000000f00 */
[----:B------:R-:W2:Y:S01]  /*02a0*/  LDG.E R20, desc[UR10][R16.64] ;  /* 0x0000000a10147981 */ /* 0x000ea2000c1e1900 */
[----:B------:R-:W-:Y:S01]  /*02b0*/  MOV R15, R26 ;  /* 0x0000001a000f7202 */ /* 0x000fe20000000f00 */
[----:B------:R-:W-:-:S04]  /*02c0*/  IMAD.WIDE.U32 R18, R7, 0x4, R12 ;  /* 0x0000000407127825 */ /* 0x000fc800078e000c */
[----:B------:R-:W2:Y:S04]  /*02d0*/  LDG.E R21, desc[UR10][R14.64+-0x10] ;  /* 0xfffff00a0e157981 */ /* 0x000ea8000c1e1900 */
[----:B------:R0:W3:Y:S04]  /*02e0*/  LDG.E R22, desc[UR10][R18.64] ;  /* 0x0000000a12167981 */ /* 0x0000e8000c1e1900 */
[----:B------:R-:W3:Y:S04]  /*02f0*/  LDG.E R23, desc[UR10][R14.64+-0xc] ;  /* 0xfffff40a0e177981 */ /* 0x000ee8000c1e1900 */
[----:B------:R-:W4:Y:S01]  /*0300*/  LDG.E R26, desc[UR10][R14.64+-0x8] ;  /* 0xfffff80a0e1a7981 */ /* 0x000f22000c1e1900 */
[----:B0-----:R-:W-:-:S03]  /*0310*/  IMAD.WIDE.U32 R18, R9, 0x4, R12 ;  /* 0x0000000409127825 */ /* 0x001fc600078e000c */
[----:B------:R-:W5:Y:S04]  /*0320*/  LDG.E R28, desc[UR10][R14.64] ;  /* 0x0000000a0e1c7981 */ /* 0x000f68000c1e1900 */
[----:B------:R-:W4:Y:S01]  /*0330*/  LDG.E R24, desc[UR10][R18.64] ;  /* 0x0000000a12187981 */ /* 0x000f22000c1e1900 */
[----:B--2---:R-:W-:Y:S02]  /*0340*/  IMAD R10, R21, R20, R10 ;  /* 0x00000014150a7224 */ /* 0x004fe400078e020a */
[----:B------:R-:W-:-:S04]  /*0350*/  IMAD.WIDE.U32 R20, R11, 0x4, R12 ;  /* 0x000000040b147825 */ /* 0x000fc800078e000c */
[----:B---3--:R-:W-:Y:S02]  /*0360*/  IMAD R10, R23, R22, R10 ;  /* 0x00000016170a7224 */ /* 0x008fe400078e020a */
[----:B------:R-:W2:Y:S01]  /*0370*/  LDG.E R20, desc[UR10][R20.64] ;  /* 0x0000000a14147981 */ /* 0x000ea2000c1e1900 */
[----:B------:R-:W-:-:S05]  /*0380*/  IMAD.WIDE.U32 R22, R25, 0x4, R12 ;  /* 0x0000000419167825 */ /* 0x000fca00078e000c */
[----:B------:R0:W5:Y:S04]  /*0390*/  LDG.E R19, desc[UR10][R22.64] ;  /* 0x0000000a16137981 */ /* 0x000168000c1e1900 */
[----:B------:R-:W2:Y:S01]  /*03a0*/  LDG.E R21, desc[UR10][R14.64+-0x4] ;  /* 0xfffffc0a0e157981 */ /* 0x000ea2000c1e1900 */
[----:B----4-:R-:W-:-:S03]  /*03b0*/  IMAD R10, R26, R24, R10 ;  /* 0x000000181a0a7224 */ /* 0x010fc600078e020a */
[----:B------:R-:W3:Y:S01]  /*03c0*/  LDG.E R24, desc[UR10][R14.64+0x4] ;  /* 0x0000040a0e187981 */ /* 0x000ee2000c1e1900 */
[----:B0-----:R-:W-:-:S05]  /*03d0*/  IMAD.WIDE.U32 R22, R27, 0x4, R12 ;  /* 0x000000041b167825 */ /* 0x001fca00078e000c */
[----:B------:R-:W3:Y:S01]  /*03e0*/  LDG.E R26, desc[UR10][R22.64] ;  /* 0x0000000a161a7981 */ /* 0x000ee2000c1e1900 */
[----:B--2---:R-:W-:-:S04]  /*03f0*/  IMAD R10, R21, R20, R10 ;  /* 0x00000014150a7224 */ /* 0x004fc800078e020a */
[----:B-----5:R-:W-:Y:S02]  /*0400*/  IMAD R10, R28, R19, R10 ;  /* 0x000000131c0a7224 */ /* 0x020fe400078e020a */
[--C-:B------:R-:W-:Y:S01]  /*0410*/  IMAD.WIDE.U32 R18, R29, 0x4, R12.reuse ;  /* 0x000000041d127825 */ /* 0x100fe200078e000c */
[----:B------:R-:W2:Y:S03]  /*0420*/  LDG.E R28, desc[UR10][R14.64+0x8] ;  /* 0x0000080a0e1c7981 */ /* 0x000ea6000c1e1900 */
[----:B------:R-:W-:Y:S02]  /*0430*/  IMAD.WIDE.U32 R20, R8, 0x4, R12 ;  /* 0x0000000408147825 */ /* 0x000fe400078e000c */
[----:B------:R-:W2:Y:S04]  /*0440*/  LDG.E R18, desc[UR10][R18.64] ;  /* 0x0000000a12127981 */ /* 0x000ea8000c1e1900 */
[----:B------:R-:W4:Y:S04]  /*0450*/  LDG.E R20, desc[UR10][R20.64] ;  /* 0x0000000a14147981 */ /* 0x000f28000c1e1900 */
[----:B------:R-:W4:Y:S01]  /*0460*/  LDG.E R19, desc[UR10][R14.64+0xc] ;  /* 0x00000c0a0e137981 */ /* 0x000f22000c1e1900 */
[----:B------:R-:W-:Y:S01]  /*0470*/  UIADD3 UR4, UPT, UPT, UR4, 0x8, URZ ;  /* 0x0000000804047890 */ /* 0x000fe2000fffe0ff */
[----:B---3--:R-:W-:-:S03]  /*0480*/  IMAD R10, R24, R26, R10 ;  /* 0x0000001a180a7224 */ /* 0x008fc600078e020a */
[----:B------:R-:W-:Y:S01]  /*0490*/  UISETP.NE.AND UP0, UPT, UR4, URZ, UPT ;  /* 0x000000ff0400728c */ /* 0x000fe2000bf05270 */
[----:B------:R-:W-:Y:S01]  /*04a0*/  IADD3 R24, P0, PT, R14, 0x20, RZ ;  /* 0x000000200e187810 */ /* 0x000fe20007f1e0ff */
[C---:B------:R-:W-:Y:S01]  /*04b0*/  IMAD.IADD R25, R4.reuse, 0x1, R25 ;  /* 0x0000000104197824 */ /* 0x040fe200078e0219 */
[C---:B------:R-:W-:Y:S01]  /*04c0*/  IADD3 R7, PT, PT, R4.reuse, R7, RZ ;  /* 0x0000000704077210 */ /* 0x040fe20007ffe0ff */
[C---:B------:R-:W-:Y:S01]  /*04d0*/  IMAD.WIDE.U32 R16, R4.reuse, 0x4, R16 ;  /* 0x0000000404107825 */ /* 0x040fe200078e0010 */
[C---:B------:R-:W-:Y:S02]  /*04e0*/  IADD3 R9, PT, PT, R4.reuse, R9, RZ ;  /* 0x0000000904097210 */ /* 0x040fe40007ffe0ff */
[C---:B------:R-:W-:Y:S01]  /*04f0*/  IADD3 R11, PT, PT, R4.reuse, R11, RZ ;  /* 0x0000000b040b7210 */ /* 0x040fe20007ffe0ff */
[----:B------:R-:W-:Y:S01]  /*0500*/  IMAD.X R26, RZ, RZ, R15, P0 ;  /* 0x000000ffff1a7224 */ /* 0x000fe200000e060f */
[C---:B------:R-:W-:Y:S02]  /*0510*/  IADD3 R27, PT, PT, R4.reuse, R27, RZ ;  /* 0x0000001b041b7210 */ /* 0x040fe40007ffe0ff */
[----:B------:R-:W-:-:S02]  /*0520*/  IADD3 R29, PT, PT, R4, R29, RZ ;  /* 0x0000001d041d7210 */ /* 0x000fc40007ffe0ff */
[----:B------:R-:W-:Y:S01]  /*0530*/  IADD3 R8, PT, PT, R4, R8, RZ ;  /* 0x0000000804087210 */ /* 0x000fe20007ffe0ff */
[----:B--2---:R-:W-:-:S04]  /*0540*/  IMAD R10, R28, R18, R10 ;  /* 0x000000121c0a7224 */ /* 0x004fc800078e020a */
[----:B----4-:R-:W-:Y:S01]  /*0550*/  IMAD R10, R19, R20, R10 ;  /* 0x00000014130a7224 */ /* 0x010fe200078e020a */
[----:B------:R-:W-:Y:S06]  /*0560*/  BRA.U UP0, `(.L_x_18) ;  /* 0xfffffffd00487547 */ /* 0x000fec000b83ffff */
[----:B------:R-:W-:-:S05]  /*0570*/  UMOV UR4, UR6 ;  /* 0x0000000600047c82 */ /* 0x000fca0008000000 */
.L_x_17:
[----:B------:R-:W-:-:S09]  /*0580*/  UISETP.NE.AND UP0, UPT, UR8, URZ, UPT ;  /* 0x000000ff0800728c */ /* 0x000fd2000bf05270 */
[----:B------:R-:W-:Y:S05]  /*0590*/  BRA.U !UP0, `(.L_x_19) ;  /* 0x00000005081c7547 */ /* 0x000fea000b800000 */
[----:B------:R-:W-:Y:S02]  /*05a0*/  UIADD3 UR9, UPT, UPT, UR8, -0x1, URZ ;  /* 0xffffffff08097890 */ /* 0x000fe4000fffe0ff */
[----:B------:R-:W-:Y:S02]  /*05b0*/  UISETP.NE.AND UP1, UPT, UR5, URZ, UPT ;  /* 0x000000ff0500728c */ /* 0x000fe4000bf25270 */
[----:B------:R-:W-:-:S09]  /*05c0*/  UISETP.GE.U32.AND UP0, UPT, UR9, 0x3, UPT ;  /* 0x000000030900788c */ /* 0x000fd2000bf06070 */
[----:B------:R-:W-:Y:S05]  /*05d0*/  BRA.U !UP0, `(.L_x_20) ;  /* 0x00000001087c7547 */ /* 0x000fea000b800000 */
[----:B------:R-:W0:Y:S01]  /*05e0*/  LDC R22, c[0x0][0x39c] ;  /* 0x0000e700ff167b82 */ /* 0x000e220000000800 */
[----:B------:R-:W1:Y:S01]  /*05f0*/  LDCU.64 UR14, c[0x0][0x380] ;  /* 0x00007000ff0e77ac */ /* 0x000e620008000a00 */
[C---:B------:R-:W-:Y:S01]  /*0600*/  VIADD R7, R2.reuse, UR4 ;  /* 0x0000000402077c36 */ /* 0x040fe20008000000 */
[----:B------:R-:W-:-:S04]  /*0610*/  IADD3 R11, P0, PT, R2, UR4, RZ ;  /* 0x00000004020b7c10 */ /* 0x000fc8000ff1e0ff */
[----:B------:R-:W-:Y:S01]  /*0620*/  IADD3.X R20, PT, PT, RZ, RZ, RZ, P0, !PT ;  /* 0x000000ffff147210 */ /* 0x000fe200007fe4ff */
[----:B------:R-:W2:Y:S08]  /*0630*/  LDC.64 R16, c[0x0][0x380] ;  /* 0x0000e000ff107b82 */ /* 0x000eb00000000a00 */
[----:B------:R-:W3:Y:S01]  /*0640*/  LDC.64 R12, c[0x0][0x388] ;  /* 0x0000e200ff0c7b82 */ /* 0x000ee20000000a00 */
[----:B-1----:R-:W-:Y:S01]  /*0650*/  LEA R8, P0, R11, UR14, 0x2 ;  /* 0x0000000e0b087c11 */ /* 0x002fe2000f8010ff */
[----:B0-----:R-:W-:-:S05]  /*0660*/  IMAD R19, R22, UR4, R5 ;  /* 0x0000000416137c24 */ /* 0x001fca000f8e0205 */
[----:B------:R-:W-:Y:S01]  /*0670*/  IADD3 R9, PT, PT, R19, R22, RZ ;  /* 0x0000001613097210 */ /* 0x000fe20007ffe0ff */
[----:B--2---:R-:W-:-:S03]  /*0680*/  IMAD.WIDE.U32 R16, R7, 0x4, R16 ;  /* 0x0000000407107825 */ /* 0x004fc600078e0010 */
[----:B------:R-:W-:-:S03]  /*0690*/  IADD3 R7, PT, PT, R9, R22, RZ ;  /* 0x0000001609077210 */ /* 0x000fc60007ffe0ff */
[----:B------:R-:W2:Y:S01]  /*06a0*/  LDG.E R17, desc[UR10][R16.64] ;  /* 0x0000000a10117981 */ /* 0x000ea2000c1e1900 */
[----:B---3--:R-:W-:-:S04]  /*06b0*/  IMAD.WIDE.U32 R18, R19, 0x4, R12 ;  /* 0x0000000413127825 */ /* 0x008fc800078e000c */
[----:B------:R-:W-:Y:S01]  /*06c0*/  IMAD.WIDE.U32 R14, R9, 0x4, R12 ;  /* 0x00000004090e7825 */ /* 0x000fe200078e000c */
[----:B------:R-:W-:Y:S01]  /*06d0*/  LEA.HI.X R9, R11, UR15, R20, 0x2, P0 ;  /* 0x0000000f0b097c11 */ /* 0x000fe200080f1414 */
[----:B------:R-:W2:Y:S02]  /*06e0*/  LDG.E R18, desc[UR10][R18.64] ;  /* 0x0000000a12127981 */ /* 0x000ea4000c1e1900 */
[C---:B------:R-:W-:Y:S02]  /*06f0*/  IMAD.WIDE.U32 R20, R7.reuse, 0x4, R12 ;  /* 0x0000000407147825 */ /* 0x040fe400078e000c */
[----:B------:R-:W3:Y:S02]  /*0700*/  LDG.E R14, desc[UR10][R14.64] ;  /* 0x0000000a0e0e7981 */ /* 0x000ee4000c1e1900 */
[----:B------:R-:W-:Y:S02]  /*0710*/  IMAD.IADD R7, R7, 0x1, R22 ;  /* 0x0000000107077824 */ /* 0x000fe400078e0216 */
[----:B------:R-:W3:Y:S02]  /*0720*/  LDG.E R22, desc[UR10][R8.64+0x4] ;  /* 0x0000040a08167981 */ /* 0x000ee4000c1e1900 */
[----:B------:R-:W-:-:S02]  /*0730*/  IMAD.WIDE.U32 R12, R7, 0x4, R12 ;  /* 0x00000004070c7825 */ /* 0x000fc400078e000c */
        /* <DEDUP_REMOVED lines=9> */
.L_x_20:
[----:B------:R-:W-:Y:S05]  /*07d0*/  BRA.U !UP1, `(.L_x_19) ;  /* 0x00000001098c7547 */ /* 0x000fea000b800000 */
[----:B------:R-:W-:Y:S02]  /*07e0*/  UISETP.NE.AND UP0, UPT, UR5, 0x1, UPT ;  /* 0x000000010500788c */ /* 0x000fe4000bf05270 */
[----:B------:R-:W-:-:S07]  /*07f0*/  ULOP3.LUT UP1, URZ, UR12, 0x1, URZ, 0xc0, !UPT ;  /* 0x000000010cff7892 */ /* 0x000fce000f82c0ff */
[----:B------:R-:W-:Y:S05]  /*0800*/  BRA.U !UP0, `(.L_x_21) ;  /* 0x0000000108547547 */ /* 0x000fea000b800000 */
[----:B------:R-:W0:Y:S01]  /*0810*/  LDC R16, c[0x0][0x39c] ;  /* 0x0000e700ff107b82 */ /* 0x000e220000000800 */
[----:B------:R-:W1:Y:S01]  /*0820*/  LDCU.64 UR12, c[0x0][0x380] ;  /* 0x00007000ff0c77ac */ /* 0x000e620008000a00 */
[C---:B------:R-:W-:Y:S02]  /*0830*/  IADD3 R7, PT, PT, R2.reuse, UR4, RZ ;  /* 0x0000000402077c10 */ /* 0x040fe4000fffe0ff */
[----:B------:R-:W-:-:S04]  /*0840*/  IADD3 R11, P0, PT, R2, UR4, RZ ;  /* 0x00000004020b7c10 */ /* 0x000fc8000ff1e0ff */
[----:B------:R-:W2:Y:S01]  /*0850*/  LDC.64 R14, c[0x0][0x380] ;  /* 0x0000e000ff0e7b82 */ /* 0x000ea20000000a00 */
[----:B------:R-:W-:-:S07]  /*0860*/  IADD3.X R18, PT, PT, RZ, RZ, RZ, P0, !PT ;  /* 0x000000ffff127210 */ /* 0x000fce00007fe4ff */
[----:B------:R-:W3:Y:S01]  /*0870*/  LDC.64 R8, c[0x0][0x388] ;  /* 0x0000e200ff087b82 */ /* 0x000ee20000000a00 */
[----:B-1----:R-:W-:-:S04]  /*0880*/  LEA R12, P0, R11, UR12, 0x2 ;  /* 0x0000000c0b0c7c11 */ /* 0x002fc8000f8010ff */
[----:B------:R-:W-:Y:S01]  /*0890*/  LEA.HI.X R13, R11, UR13, R18, 0x2, P0 ;  /* 0x0000000d0b0d7c11 */ /* 0x000fe200080f1412 */
[----:B0-----:R-:W-:-:S05]  /*08a0*/  IMAD R17, R16, UR4, R5 ;  /* 0x0000000410117c24 */ /* 0x001fca000f8e0205 */
[----:B------:R-:W4:Y:S01]  /*08b0*/  LDG.E R13, desc[UR10][R12.64+0x4] ;  /* 0x0000040a0c0d7981 */ /* 0x000f22000c1e1900 */
[----:B--2---:R-:W-:Y:S01]  /*08c0*/  IMAD.WIDE.U32 R14, R7, 0x4, R14 ;  /* 0x00000004070e7825 */ /* 0x004fe200078e000e */
[----:B------:R-:W-:-:S05]  /*08d0*/  IADD3 R7, PT, PT, R17, R16, RZ ;  /* 0x0000001011077210 */ /* 0x000fca0007ffe0ff */
[----:B------:R-:W2:Y:S01]  /*08e0*/  LDG.E R15, desc[UR10][R14.64] ;  /* 0x0000000a0e0f7981 */ /* 0x000ea2000c1e1900 */
[----:B---3--:R-:W-:-:S04]  /*08f0*/  IMAD.WIDE.U32 R16, R17, 0x4, R8 ;  /* 0x0000000411107825 */ /* 0x008fc800078e0008 */
[----:B------:R-:W-:Y:S02]  /*0900*/  IMAD.WIDE.U32 R8, R7, 0x4, R8 ;  /* 0x0000000407087825 */ /* 0x000fe400078e0008 */
[----:B------:R-:W2:Y:S04]  /*0910*/  LDG.E R16, desc[UR10][R16.64] ;  /* 0x0000000a10107981 */ /* 0x000ea8000c1e1900 */
[----:B------:R-:W4:Y:S01]  /*0920*/  LDG.E R8, desc[UR10][R8.64] ;  /* 0x0000000a08087981 */ /* 0x000f22000c1e1900 */
[----:B------:R-:W-:Y:S01]  /*0930*/  UIADD3 UR4, UPT, UPT, UR4, 0x2, URZ ;  /* 0x0000000204047890 */ /* 0x000fe2000fffe0ff */
[----:B--2---:R-:W-:-:S04]  /*0940*/  IMAD R10, R15, R16, R10 ;  /* 0x000000100f0a7224 */ /* 0x004fc800078e020a */
[----:B----4-:R-:W-:-:S07]  /*0950*/  IMAD R10, R13, R8, R10 ;  /* 0x000000080d0a7224 */ /* 0x010fce00078e020a */
.L_x_21:
[----:B------:R-:W-:Y:S05]  /*0960*/  BRA.U !UP1, `(.L_x_19) ;  /* 0x0000000109287547 */ /* 0x000fea000b800000 */
[----:B------:R-:W0:Y:S01]  /*0970*/  LDC R14, c[0x0][0x39c] ;  /* 0x0000e700ff0e7b82 */ /* 0x000e220000000800 */
[----:B------:R-:W-:-:S07]  /*0980*/  VIADD R7, R2, UR4 ;  /* 0x0000000402077c36 */ /* 0x000fce0008000000 */
[----:B------:R-:W1:Y:S08]  /*0990*/  LDC.64 R8, c[0x0][0x380] ;  /* 0x0000e000ff087b82 */ /* 0x000e700000000a00 */
[----:B------:R-:W2:Y:S01]  /*09a0*/  LDC.64 R12, c[0x0][0x388] ;  /* 0x0000e200ff0c7b82 */ /* 0x000ea20000000a00 */
[----:B0-----:R-:W-:Y:S02]  /*09b0*/  IMAD R11, R14, UR4, R5 ;  /* 0x000000040e0b7c24 */ /* 0x001fe4000f8e0205 */
[----:B-1----:R-:W-:-:S06]  /*09c0*/  IMAD.WIDE.U32 R8, R7, 0x4, R8 ;  /* 0x0000000407087825 */ /* 0x002fcc00078e0008 */
[----:B------:R-:W3:Y:S01]  /*09d0*/  LDG.E R9, desc[UR10][R8.64] ;  /* 0x0000000a08097981 */ /* 0x000ee2000c1e1900 */
[----:B--2---:R-:W-:-:S06]  /*09e0*/  IMAD.WIDE.U32 R12, R11, 0x4, R12 ;  /* 0x000000040b0c7825 */ /* 0x004fcc00078e000c */
[----:B------:R-:W3:Y:S02]  /*09f0*/  LDG.E R12, desc[UR10][R12.64] ;  /* 0x0000000a0c0c7981 */ /* 0x000ee4000c1e1900 */
[----:B---3--:R-:W-:-:S07]  /*0a00*/  IMAD R10, R9, R12, R10 ;  /* 0x0000000c090a7224 */ /* 0x008fce00078e020a */
.L_x_19:
[----:B------:R-:W0:Y:S01]  /*0a10*/  LDCU UR4, c[0x0][0x39c] ;  /* 0x00007380ff0477ac */ /* 0x000e220008000800 */
[----:B------:R-:W1:Y:S01]  /*0a20*/  LDC.64 R8, c[0x0][0x390] ;  /* 0x0000e400ff087b82 */ /* 0x000e620000000a00 */
[----:B------:R-:W-:Y:S02]  /*0a30*/  IADD3 R7, PT, PT, R0, R5, RZ ;  /* 0x0000000500077210 */ /* 0x000fe40007ffe0ff */
[----:B------:R-:W-:-:S04]  /*0a40*/  IADD3 R5, PT, PT, R5, 0x1, RZ ;  /* 0x0000000105057810 */ /* 0x000fc80007ffe0ff */
[----:B0-----:R-:W-:Y:S01]  /*0a50*/  ISETP.NE.AND P0, PT, R5, UR4, PT ;  /* 0x0000000405007c0c */ /* 0x001fe2000bf05270 */
[----:B-1----:R-:W-:-:S05]  /*0a60*/  IMAD.WIDE.U32 R8, R7, 0x4, R8 ;  /* 0x0000000407087825 */ /* 0x002fca00078e0008 */
[----:B------:R0:W-:Y:S07]  /*0a70*/  STG.E desc[UR10][R8.64], R10 ;  /* 0x0000000a08007986 */ /* 0x0001ee000c10190a */
[----:B------:R-:W-:Y:S05]  /*0a80*/  @!P0 EXIT ;  /* 0x000000000000894d */ /* 0x000fea0003800000 */
[----:B------:R-:W-:Y:S05]  /*0a90*/  BRA `(.L_x_22) ;  /* 0xfffffff400b07947 */ /* 0x000fea000383ffff */
.L_x_16:
[C---:B------:R-:W-:Y:S01]  /*0aa0*/  ISETP.GE.U32.AND P1, PT, R11.reuse, 0x8, PT ;  /* 0x000000080b00780c */ /* 0x040fe20003f26070 */
[----:B------:R-:W-:Y:S01]  /*0ab0*/  HFMA2 R3, -RZ, RZ, 0, 0 ;  /* 0x00000000ff037431 */ /* 0x000fe200000001ff */
[----:B------:R-:W-:-:S04]  /*0ac0*/  LOP3.LUT R2, R11, 0x7, RZ, 0xc0, !PT ;  /* 0x000000070b027812 */ /* 0x000fc800078ec0ff */
[----:B------:R-:W-:-:S07]  /*0ad0*/  ISETP.NE.AND P0, PT, R2, RZ, PT ;  /* 0x000000ff0200720c */ /* 0x000fce0003f05270 */
[----:B------:R-:W-:Y:S06]  /*0ae0*/  @!P1 BRA `(.L_x_23) ;  /* 0x0000000000409947 */ /* 0x000fec0003800000 */
[----:B------:R-:W0:Y:S01]  /*0af0*/  LDC.64 R6, c[0x0][0x390] ;  /* 0x0000e400ff067b82 */ /* 0x000e220000000a00 */
[----:B------:R-:W-:Y:S01]  /*0b00*/  LOP3.LUT R3, R11, 0x7ffffff8, RZ, 0xc0, !PT ;  /* 0x7ffffff80b037812 */ /* 0x000fe200078ec0ff */
[----:B------:R-:W-:-:S06]  /*0b10*/  UMOV UR4, URZ ;  /* 0x000000ff00047c82 */ /* 0x000fcc0008000000 */
.L_x_24:
[----:B-1----:R-:W-:Y:S01]  /*0b20*/  VIADD R5, R0, UR4 ;  /* 0x0000000400057c36 */ /* 0x002fe20008000000 */
[----:B------:R-:W-:-:S03]  /*0b30*/  UIADD3 UR4, UPT, UPT, UR4, 0x8, URZ ;  /* 0x0000000804047890 */ /* 0x000fc6000fffe0ff */
[----:B0-----:R-:W-:-:S03]  /*0b40*/  IMAD.WIDE.U32 R4, R5, 0x4, R6 ;  /* 0x0000000405047825 */ /* 0x001fc600078e0006 */
[----:B------:R-:W-:Y:S02]  /*0b50*/  ISETP.NE.AND P1, PT, R3, UR4, PT ;  /* 0x0000000403007c0c */ /* 0x000fe4000bf25270 */
[----:B------:R1:W-:Y:S04]  /*0b60*/  STG.E desc[UR10][R4.64], RZ ;  /* 0x000000ff04007986 */ /* 0x0003e8000c10190a */
[----:B------:R1:W-:Y:S04]  /*0b70*/  STG.E desc[UR10][R4.64+0x4], RZ ;  /* 0x000004ff04007986 */ /* 0x0003e8000c10190a */
[----:B------:R1:W-:Y:S04]  /*0b80*/  STG.E desc[UR10][R4.64+0x8], RZ ;  /* 0x000008ff04007986 */ /* 0x0003e8000c10190a */
[----:B------:R1:W-:Y:S04]  /*0b90*/  STG.E desc[UR10][R4.64+0xc], RZ ;  /* 0x00000cff04007986 */ /* 0x0003e8000c10190a */
[----:B------:R1:W-:Y:S04]  /*0ba0*/  STG.E desc[UR10][R4.64+0x10], RZ ;  /* 0x000010ff04007986 */ /* 0x0003e8000c10190a */
[----:B------:R1:W-:Y:S04]  /*0bb0*/  STG.E desc[UR10][R4.64+0x14], RZ ;  /* 0x000014ff04007986 */ /* 0x0003e8000c10190a */
[----:B------:R1:W-:Y:S04]  /*0bc0*/  STG.E desc[UR10][R4.64+0x18], RZ ;  /* 0x000018ff04007986 */ /* 0x0003e8000c10190a */
[----:B------:R1:W-:Y:S01]  /*0bd0*/  STG.E desc[UR10][R4.64+0x1c], RZ ;  /* 0x00001cff04007986 */ /* 0x0003e2000c10190a */
[----:B------:R-:W-:Y:S05]  /*0be0*/  @P1 BRA `(.L_x_24) ;  /* 0xfffffffc00cc1947 */ /* 0x000fea000383ffff */
.L_x_23:
[----:B------:R-:W-:Y:S05]  /*0bf0*/  @!P0 EXIT ;  /* 0x000000000000894d */ /* 0x000fea0003800000 */
[----:B------:R-:W-:Y:S02]  /*0c00*/  ISETP.GE.U32.AND P1, PT, R2, 0x4, PT ;  /* 0x000000040200780c */ /* 0x000fe40003f26070 */
[----:B------:R-:W-:-:S04]  /*0c10*/  LOP3.LUT R8, R11, 0x3, RZ, 0xc0, !PT ;  /* 0x000000030b087812 */ /* 0x000fc800078ec0ff */
[----:B------:R-:W-:-:S07]  /*0c20*/  ISETP.NE.AND P0, PT, R8, RZ, PT ;  /* 0x000000ff0800720c */ /* 0x000fce0003f05270 */
[----:B------:R-:W-:Y:S06]  /*0c30*/  @!P1 BRA `(.L_x_25) ;  /* 0x0000000000349947 */ /* 0x000fec0003800000 */
[----:B-1----:R-:W0:Y:S01]  /*0c40*/  LDC.64 R4, c[0x0][0x390] ;  /* 0x0000e400ff047b82 */ /* 0x002e220000000a00 */
[----:B------:R-:W1:Y:S01]  /*0c50*/  LDCU.64 UR4, c[0x0][0x390] ;  /* 0x00007200ff0477ac */ /* 0x000e620008000a00 */
[CC--:B------:R-:W-:Y:S02]  /*0c60*/  IADD3 R2, P1, PT, R0.reuse, R3.reuse, RZ ;  /* 0x0000000300027210 */ /* 0x0c0fe40007f3e0ff */
[----:B------:R-:W-:Y:S02]  /*0c70*/  IADD3 R7, PT, PT, R0, R3, RZ ;  /* 0x0000000300077210 */ /* 0x000fe40007ffe0ff */
[----:B------:R-:W-:Y:S02]  /*0c80*/  IADD3.X R9, PT, PT, RZ, RZ, RZ, P1, !PT ;  /* 0x000000ffff097210 */ /* 0x000fe40000ffe4ff */
[----:B------:R-:W-:Y:S02]  /*0c90*/  IADD3 R3, PT, PT, R3, 0x4, RZ ;  /* 0x0000000403037810 */ /* 0x000fe40007ffe0ff */
[----:B-1----:R-:W-:Y:S01]  /*0ca0*/  LEA R6, P1, R2, UR4, 0x2 ;  /* 0x0000000402067c11 */ /* 0x002fe2000f8210ff */
[----:B0-----:R-:W-:-:S03]  /*0cb0*/  IMAD.WIDE.U32 R4, R7, 0x4, R4 ;  /* 0x0000000407047825 */ /* 0x001fc600078e0004 */
[----:B------:R-:W-:Y:S02]  /*0cc0*/  LEA.HI.X R7, R2, UR5, R9, 0x2, P1 ;  /* 0x0000000502077c11 */ /* 0x000fe400088f1409 */
[----:B------:R0:W-:Y:S04]  /*0cd0*/  STG.E desc[UR10][R4.64], RZ ;  /* 0x000000ff04007986 */ /* 0x0001e8000c10190a */
[----:B------:R0:W-:Y:S04]  /*0ce0*/  STG.E desc[UR10][R6.64+0x4], RZ ;  /* 0x000004ff06007986 */ /* 0x0001e8000c10190a */
[----:B------:R0:W-:Y:S04]  /*0cf0*/  STG.E desc[UR10][R6.64+0x8], RZ ;  /* 0x000008ff06007986 */ /* 0x0001e8000c10190a */
[----:B------:R0:W-:Y:S02]  /*0d00*/  STG.E desc[UR10][R6.64+0xc], RZ ;  /* 0x00000cff06007986 */ /* 0x0001e4000c10190a */
.L_x_25:
[----:B------:R-:W-:Y:S05]  /*0d10*/  @!P0 EXIT ;  /* 0x000000000000894d */ /* 0x000fea0003800000 */
[----:B------:R-:W-:Y:S02]  /*0d20*/  ISETP.NE.AND P1, PT, R8, 0x1, PT ;  /* 0x000000010800780c */ /* 0x000fe40003f25270 */
[----:B------:R-:W-:-:S04]  /*0d30*/  LOP3.LUT R2, R11, 0x1, RZ, 0xc0, !PT ;  /* 0x000000010b027812 */ /* 0x000fc800078ec0ff */
[----:B------:R-:W-:-:S07]  /*0d40*/  ISETP.NE.U32.AND P0, PT, R2, 0x1, PT ;  /* 0x000000010200780c */ /* 0x000fce0003f05070 */
[----:B------:R-:W-:Y:S06]  /*0d50*/  @!P1 BRA `(.L_x_26) ;  /* 0x00000000002c9947 */ /* 0x000fec0003800000 */
[----:B01----:R-:W0:Y:S01]  /*0d60*/  LDC.64 R4, c[0x0][0x390] ;  /* 0x0000e400ff047b82 */ /* 0x003e220000000a00 */
[----:B------:R-:W1:Y:S01]  /*0d70*/  LDCU.64 UR4, c[0x0][0x390] ;  /* 0x00007200ff0477ac */ /* 0x000e620008000a00 */
[C---:B------:R-:W-:Y:S01]  /*0d80*/  IADD3 R2, P1, PT, R0.reuse, R3, RZ ;  /* 0x0000000300027210 */ /* 0x040fe20007f3e0ff */
[----:B------:R-:W-:Y:S01]  /*0d90*/  IMAD.IADD R7, R0, 0x1, R3 ;  /* 0x0000000100077824 */ /* 0x000fe200078e0203 */
[----:B------:R-:W-:Y:S02]  /*0da0*/  IADD3 R3, PT, PT, R3, 0x2, RZ ;  /* 0x0000000203037810 */ /* 0x000fe40007ffe0ff */
[----:B------:R-:W-:Y:S02]  /*0db0*/  IADD3.X R9, PT, PT, RZ, RZ, RZ, P1, !PT ;  /* 0x000000ffff097210 */ /* 0x000fe40000ffe4ff */
[----:B-1----:R-:W-:Y:S01]  /*0dc0*/  LEA R6, P1, R2, UR4, 0x2 ;  /* 0x0000000402067c11 */ /* 0x002fe2000f8210ff */
[----:B0-----:R-:W-:-:S03]  /*0dd0*/  IMAD.WIDE.U32 R4, R7, 0x4, R4 ;  /* 0x0000000407047825 */ /* 0x001fc600078e0004 */
[----:B------:R-:W-:Y:S02]  /*0de0*/  LEA.HI.X R7, R2, UR5, R9, 0x2, P1 ;  /* 0x0000000502077c11 */ /* 0x000fe400088f1409 */
[----:B------:R2:W-:Y:S04]  /*0df0*/  STG.E desc[UR10][R4.64], RZ ;  /* 0x000000ff04007986 */ /* 0x0005e8000c10190a */
[----:B------:R2:W-:Y:S03]  /*0e00*/  STG.E desc[UR10][R6.64+0x4], RZ ;  /* 0x000004ff06007986 */ /* 0x0005e6000c10190a */
.L_x_26:
[----:B------:R-:W-:Y:S05]  /*0e10*/  @P0 EXIT ;  /* 0x000000000000094d */ /* 0x000fea0003800000 */
[----:B012---:R-:W0:Y:S01]  /*0e20*/  LDC.64 R4, c[0x0][0x390] ;  /* 0x0000e400ff047b82 */ /* 0x007e220000000a00 */
[----:B------:R-:W-:-:S05]  /*0e30*/  IADD3 R3, PT, PT, R0, R3, RZ ;  /* 0x0000000300037210 */ /* 0x000fca0007ffe0ff */
[----:B0-----:R-:W-:-:S05]  /*0e40*/  IMAD.WIDE.U32 R2, R3, 0x4, R4 ;  /* 0x0000000403027825 */ /* 0x001fca00078e0004 */
[----:B------:R-:W-:Y:S01]  /*0e50*/  STG.E desc[UR10][R2.64], RZ ;  /* 0x000000ff02007986 */ /* 0x000fe2000c10190a */
[----:B------:R-:W-:Y:S05]  /*0e60*/  EXIT ;  /* 0x000000000000794d */ /* 0x000fea0003800000 */
.L_x_27:
        /* <DEDUP_REMOVED lines=9> */
.L_x_30:


//--------------------- .nv.shared.reserved.0     --------------------------
	.section	.nv.shared.reserved.0,"aw",@nobits
	.weak		__nv_reservedSMEM_offset_0_alias
	.size		__nv_reservedSMEM_offset_0_alias, 0, 64
	.other		__nv_reservedSMEM_offset_0_alias,@"STO_CUDA_RESERVED_SHARED STV_DEFAULT"
__nv_reservedSMEM_offset_0_alias:
	.zero		0
	.zero		64


//--------------------- .nv.constant0._Z17mat_mult_ele_wisePiS_S_i --------------------------
	.section	.nv.constant0._Z17mat_mult_ele_wisePiS_S_i,"a",@progbits
	.sectionflags	@""
	.align	4
.nv.constant0._Z17mat_mult_ele_wisePiS_S_i:
	.zero		924


//--------------------- .nv.constant0._Z17mat_mult_col_wisePiS_S_ii --------------------------
	.section	.nv.constant0._Z17mat_mult_col_wisePiS_S_ii,"a",@progbits
	.sectionflags	@""
	.align	4
.nv.constant0._Z17mat_mult_col_wisePiS_S_ii:
	.zero		928


//--------------------- .nv.constant0._Z17mat_mult_row_wisePiS_S_ii --------------------------
	.section	.nv.constant0._Z17mat_mult_row_wisePiS_S_ii,"a",@progbits
	.sectionflags	@""
	.align	4
.nv.constant0._Z17mat_mult_row_wisePiS_S_ii:
	.zero		928


//--------------------- SYMBOLS --------------------------

	.type		.nv.reservedSmem.offset0,@object
	.size		.nv.reservedSmem.offset0,0x4
